// auto-generated by cutlass_sweep.gemm — config: {"arch": "sm_100", "cluster_m": 1, "cluster_n": 1, "dtype": "e5m2", "dtype_b": "e4m3", "layout": "nt", "stages": 0, "tile_k": 32, "tile_m": 64, "tile_n": 64}
#include "cutlass/cutlass.h"
#include "cutlass/gemm/collective/collective_builder.hpp"
#include "cutlass/gemm/device/gemm_universal_adapter.h"
#include "cutlass/gemm/kernel/gemm_universal.hpp"
#include "cutlass/epilogue/collective/collective_builder.hpp"

using ElemA = cutlass::float_e5m2_t;
using ElemB = cutlass::float_e4m3_t;
using ElemCD = cutlass::float_e5m2_t;
using Acc  = float;
using TileShape    = cute::Shape<cute::_64, cute::_64, cute::_32>;
using ClusterShape = cute::Shape<cute::_1, cute::_1, cute::_1>;

using CollectiveEpilogue = typename cutlass::epilogue::collective::CollectiveBuilder<
    cutlass::arch::Sm100, cutlass::arch::OpClassTensorOp,
    TileShape, ClusterShape,
    cutlass::epilogue::collective::EpilogueTileAuto,
    Acc, Acc,
    ElemCD, cutlass::layout::RowMajor, 128 / cutlass::sizeof_bits<ElemCD>::value,
    ElemCD, cutlass::layout::RowMajor, 128 / cutlass::sizeof_bits<ElemCD>::value,
    cutlass::epilogue::collective::EpilogueScheduleAuto
  >::CollectiveOp;

using CollectiveMainloop = typename cutlass::gemm::collective::CollectiveBuilder<
    cutlass::arch::Sm100, cutlass::arch::OpClassTensorOp,
    ElemA, cutlass::layout::RowMajor, 128 / cutlass::sizeof_bits<ElemA>::value,
    ElemB, cutlass::layout::ColumnMajor, 128 / cutlass::sizeof_bits<ElemB>::value,
    Acc,
    TileShape, ClusterShape,
    cutlass::gemm::collective::StageCountAutoCarveout<static_cast<int>(sizeof(typename CollectiveEpilogue::SharedStorage))>,
    cutlass::gemm::collective::KernelScheduleAuto
  >::CollectiveOp;

using GemmKernel = cutlass::gemm::kernel::GemmUniversal<
    cute::Shape<int,int,int,int>,
    CollectiveMainloop,
    CollectiveEpilogue
>;
using Gemm = cutlass::gemm::device::GemmUniversalAdapter<GemmKernel>;

// Force the device kernel symbol into the cubin without needing a host main.
auto* _anchor = &cutlass::device_kernel<GemmKernel>;


// ===== COMPILED SASS (sm_100a) =====

	.target	sm_100a

	.elftype	@"ET_EXEC"


//--------------------- .note.nv.tkinfo           --------------------------
	.section	.note.nv.tkinfo,"",@"SHT_NOTE"
	.sectionflags	@"SHF_NOTE_NV_TKINFO"
	.tkinfo
        /*0018*/ 	.word	0x00000002
        /*0030*/ 	.string	""
        /*0030*/ 	.string	"ptxas"
        /*0030*/ 	.string	"Cuda compilation tools, release 13.0, V13.0.88"
        /*0030*/ 	.string	"Build cuda_13.0.r13.0/compiler.36424714_0"
        /*0030*/ 	.string	"-arch sm_100a -m 64 "



//--------------------- .note.nv.cuinfo           --------------------------
	.section	.note.nv.cuinfo,"",@"SHT_NOTE"
	.sectionflags	@"SHF_NOTE_NV_CUINFO"
        /*0018*/ 	.short	0x0002
        /*001a*/ 	.short	0x0064
        /*001c*/ 	.short	0x0082
	.zero		2


//--------------------- .nv.info                  --------------------------
	.section	.nv.info,"",@"SHT_CUDA_INFO"
	.align	4


	//----- nvinfo : EIATTR_REGCOUNT
	.align		4
        /*0000*/ 	.byte	0x04, 0x2f
        /*0002*/ 	.short	(.L_19 - .L_18)
	.align		4
.L_18:
        /*0004*/ 	.word	index@(_ZN7cutlass13device_kernelINS_4gemm6kernel13GemmUniversalIN4cute5tupleIJiiiiEEENS1_10collective13CollectiveMmaINS1_35MainloopSm100TmaUmmaWarpSpecializedILi54ELi2ELi4ENS5_IJNS4_1CILi1EEESB_SB_EEEEENS5_IJNSA_ILi64EEESE_NSA_ILi32EEEEEENS_12float_e5m2_tENS5_IJlSB_lEEENS_12float_e4m3_tESI_NS4_8TiledMMAINS4_8MMA_AtomIJNS4_10MMA_TraitsINS4_19SM100_MMA_F8F6F4_SSEJSH_SJ_fSE_SE_NS4_17integral_constantINS4_4UMMA5MajorELSQ_0EEESR_NSO_INSP_7ScaleInELSS_0EEEST_EEEEEENS4_6LayoutISC_NS5_IJNSA_ILi0EEESX_SX_EEEEENS5_IJNS4_10UnderscoreES10_S10_EEEEENS4_13SM90_TMA_LOADENS4_14ComposedLayoutINS4_7SwizzleILi1ELi4ELi3EEENS4_18smem_ptr_flag_bitsILi8EEENSW_INS5_IJNSA_ILi8EEESF_EEENS5_IJSF_SB_EEEEEEEvNS4_8identityES13_S1D_vS1E_EENS_8epilogue10collective18CollectiveEpilogueINS1G_23Sm100TmaWarpSpecializedILi1ELi1ELi32ELb0ELb0EEEJSG_NS5_IJNSW_ISE_SB_EES1L_EEESH_SI_SH_SI_NS1G_6fusion15FusionCallbacksIS1K_NS1N_17LinearCombinationISH_fSH_fLNS_15FloatRoundStyleE2EEESG_S1M_JEEENS4_5SM1004TMEM4LOAD26SM100_TMEM_LOAD_16dp32b32xES13_NS14_INS15_ILi2ELi4ELi3EEES18_NSW_INS5_IJS19_SE_EEENS5_IJSE_SB_EEEEEEENS4_39AutoVectorizingCopyWithAssumedAlignmentILi128EEENS4_14SM90_TMA_STOREES21_S23_S23_EEEvvEEEEvNT_6ParamsE)
        /*0008*/ 	.word	0x00000078


	//----- nvinfo : EIATTR_FRAME_SIZE
	.align		4
.L_19:
        /*000c*/ 	.byte	0x04, 0x11
        /*000e*/ 	.short	(.L_21 - .L_20)
	.align		4
.L_20:
        /*0010*/ 	.word	index@($__internal_2_$__cuda_sm10x_tcgen05_guardrail_trap_unallocated_columns_being_dealloced)
        /*0014*/ 	.word	0x00000000


	//----- nvinfo : EIATTR_FRAME_SIZE
	.align		4
.L_21:
        /*0018*/ 	.byte	0x04, 0x11
        /*001a*/ 	.short	(.L_23 - .L_22)
	.align		4
.L_22:
        /*001c*/ 	.word	index@($__internal_1_$__cuda_sm10x_tcgen05_guardrail_trap_phase_invalid_during_alloc)
        /*0020*/ 	.word	0x00000000


	//----- nvinfo : EIATTR_FRAME_SIZE
	.align		4
.L_23:
        /*0024*/ 	.byte	0x04, 0x11
        /*0026*/ 	.short	(.L_25 - .L_24)
	.align		4
.L_24:
        /*0028*/ 	.word	index@($__internal_0_$__cuda_sm10x_tcgen05_guardrail_trap_col_being_dealloced_not_returned_by_alloc)
        /*002c*/ 	.word	0x00000000


	//----- nvinfo : EIATTR_FRAME_SIZE
	.align		4
.L_25:
        /*0030*/ 	.byte	0x04, 0x11
        /*0032*/ 	.short	(.L_27 - .L_26)
	.align		4
.L_26:
        /*0034*/ 	.word	index@(_ZN7cutlass13device_kernelINS_4gemm6kernel13GemmUniversalIN4cute5tupleIJiiiiEEENS1_10collective13CollectiveMmaINS1_35MainloopSm100TmaUmmaWarpSpecializedILi54ELi2ELi4ENS5_IJNS4_1CILi1EEESB_SB_EEEEENS5_IJNSA_ILi64EEESE_NSA_ILi32EEEEEENS_12float_e5m2_tENS5_IJlSB_lEEENS_12float_e4m3_tESI_NS4_8TiledMMAINS4_8MMA_AtomIJNS4_10MMA_TraitsINS4_19SM100_MMA_F8F6F4_SSEJSH_SJ_fSE_SE_NS4_17integral_constantINS4_4UMMA5MajorELSQ_0EEESR_NSO_INSP_7ScaleInELSS_0EEEST_EEEEEENS4_6LayoutISC_NS5_IJNSA_ILi0EEESX_SX_EEEEENS5_IJNS4_10UnderscoreES10_S10_EEEEENS4_13SM90_TMA_LOADENS4_14ComposedLayoutINS4_7SwizzleILi1ELi4ELi3EEENS4_18smem_ptr_flag_bitsILi8EEENSW_INS5_IJNSA_ILi8EEESF_EEENS5_IJSF_SB_EEEEEEEvNS4_8identityES13_S1D_vS1E_EENS_8epilogue10collective18CollectiveEpilogueINS1G_23Sm100TmaWarpSpecializedILi1ELi1ELi32ELb0ELb0EEEJSG_NS5_IJNSW_ISE_SB_EES1L_EEESH_SI_SH_SI_NS1G_6fusion15FusionCallbacksIS1K_NS1N_17LinearCombinationISH_fSH_fLNS_15FloatRoundStyleE2EEESG_S1M_JEEENS4_5SM1004TMEM4LOAD26SM100_TMEM_LOAD_16dp32b32xES13_NS14_INS15_ILi2ELi4ELi3EEES18_NSW_INS5_IJS19_SE_EEENS5_IJSE_SB_EEEEEEENS4_39AutoVectorizingCopyWithAssumedAlignmentILi128EEENS4_14SM90_TMA_STOREES21_S23_S23_EEEvvEEEEvNT_6ParamsE)
        /*0038*/ 	.word	0x00000000


	//----- nvinfo : EIATTR_MIN_STACK_SIZE
	.align		4
.L_27:
        /*003c*/ 	.byte	0x04, 0x12
        /*003e*/ 	.short	(.L_29 - .L_28)
	.align		4
.L_28:
        /*0040*/ 	.word	index@(_ZN7cutlass13device_kernelINS_4gemm6kernel13GemmUniversalIN4cute5tupleIJiiiiEEENS1_10collective13CollectiveMmaINS1_35MainloopSm100TmaUmmaWarpSpecializedILi54ELi2ELi4ENS5_IJNS4_1CILi1EEESB_SB_EEEEENS5_IJNSA_ILi64EEESE_NSA_ILi32EEEEEENS_12float_e5m2_tENS5_IJlSB_lEEENS_12float_e4m3_tESI_NS4_8TiledMMAINS4_8MMA_AtomIJNS4_10MMA_TraitsINS4_19SM100_MMA_F8F6F4_SSEJSH_SJ_fSE_SE_NS4_17integral_constantINS4_4UMMA5MajorELSQ_0EEESR_NSO_INSP_7ScaleInELSS_0EEEST_EEEEEENS4_6LayoutISC_NS5_IJNSA_ILi0EEESX_SX_EEEEENS5_IJNS4_10UnderscoreES10_S10_EEEEENS4_13SM90_TMA_LOADENS4_14ComposedLayoutINS4_7SwizzleILi1ELi4ELi3EEENS4_18smem_ptr_flag_bitsILi8EEENSW_INS5_IJNSA_ILi8EEESF_EEENS5_IJSF_SB_EEEEEEEvNS4_8identityES13_S1D_vS1E_EENS_8epilogue10collective18CollectiveEpilogueINS1G_23Sm100TmaWarpSpecializedILi1ELi1ELi32ELb0ELb0EEEJSG_NS5_IJNSW_ISE_SB_EES1L_EEESH_SI_SH_SI_NS1G_6fusion15FusionCallbacksIS1K_NS1N_17LinearCombinationISH_fSH_fLNS_15FloatRoundStyleE2EEESG_S1M_JEEENS4_5SM1004TMEM4LOAD26SM100_TMEM_LOAD_16dp32b32xES13_NS14_INS15_ILi2ELi4ELi3EEES18_NSW_INS5_IJS19_SE_EEENS5_IJSE_SB_EEEEEEENS4_39AutoVectorizingCopyWithAssumedAlignmentILi128EEENS4_14SM90_TMA_STOREES21_S23_S23_EEEvvEEEEvNT_6ParamsE)
        /*0044*/ 	.word	0x00000000
.L_29:


//--------------------- .nv.compat                --------------------------
	.section	.nv.compat,"",@"SHT_CUDA_COMPAT_INFO"
	.align	4
        /*0000*/ 	.byte	0x02, 0x09, 0x01, 0x00, 0x02, 0x02, 0x02, 0x00, 0x02, 0x05, 0x05, 0x00, 0x03, 0x07, 0x01, 0x01
        /*0010*/ 	.byte	0x02, 0x03, 0x01, 0x00, 0x02, 0x06, 0x01, 0x00, 0x04, 0x0b, 0x08, 0x00, 0x09, 0x00, 0x00, 0x00
        /*0020*/ 	.byte	0x00, 0x00, 0x00, 0x00


//--------------------- .nv.info._ZN7cutlass13device_kernelINS_4gemm6kernel13GemmUniversalIN4cute5tupleIJiiiiEEENS1_10collective13CollectiveMmaINS1_35MainloopSm100TmaUmmaWarpSpecializedILi54ELi2ELi4ENS5_IJNS4_1CILi1EEESB_SB_EEEEENS5_IJNSA_ILi64EEESE_NSA_ILi32EEEEEENS_12float_e5m2_tENS5_IJlSB_lEEENS_12float_e4m3_tESI_NS4_8TiledMMAINS4_8MMA_AtomIJNS4_10MMA_TraitsINS4_19SM100_MMA_F8F6F4_SSEJSH_SJ_fSE_SE_NS4_17integral_constantINS4_4UMMA5MajorELSQ_0EEESR_NSO_INSP_7ScaleInELSS_0EEEST_EEEEEENS4_6LayoutISC_NS5_IJNSA_ILi0EEESX_SX_EEEEENS5_IJNS4_10UnderscoreES10_S10_EEEEENS4_13SM90_TMA_LOADENS4_14ComposedLayoutINS4_7SwizzleILi1ELi4ELi3EEENS4_18smem_ptr_flag_bitsILi8EEENSW_INS5_IJNSA_ILi8EEESF_EEENS5_IJSF_SB_EEEEEEEvNS4_8identityES13_S1D_vS1E_EENS_8epilogue10collective18CollectiveEpilogueINS1G_23Sm100TmaWarpSpecializedILi1ELi1ELi32ELb0ELb0EEEJSG_NS5_IJNSW_ISE_SB_EES1L_EEESH_SI_SH_SI_NS1G_6fusion15FusionCallbacksIS1K_NS1N_17LinearCombinationISH_fSH_fLNS_15FloatRoundStyleE2EEESG_S1M_JEEENS4_5SM1004TMEM4LOAD26SM100_TMEM_LOAD_16dp32b32xES13_NS14_INS15_ILi2ELi4ELi3EEES18_NSW_INS5_IJS19_SE_EEENS5_IJSE_SB_EEEEEEENS4_39AutoVectorizingCopyWithAssumedAlignmentILi128EEENS4_14SM90_TMA_STOREES21_S23_S23_EEEvvEEEEvNT_6ParamsE --------------------------
	.section	.nv.info._ZN7cutlass13device_kernelINS_4gemm6kernel13GemmUniversalIN4cute5tupleIJiiiiEEENS1_10collective13CollectiveMmaINS1_35MainloopSm100TmaUmmaWarpSpecializedILi54ELi2ELi4ENS5_IJNS4_1CILi1EEESB_SB_EEEEENS5_IJNSA_ILi64EEESE_NSA_ILi32EEEEEENS_12float_e5m2_tENS5_IJlSB_lEEENS_12float_e4m3_tESI_NS4_8TiledMMAINS4_8MMA_AtomIJNS4_10MMA_TraitsINS4_19SM100_MMA_F8F6F4_SSEJSH_SJ_fSE_SE_NS4_17integral_constantINS4_4UMMA5MajorELSQ_0EEESR_NSO_INSP_7ScaleInELSS_0EEEST_EEEEEENS4_6LayoutISC_NS5_IJNSA_ILi0EEESX_SX_EEEEENS5_IJNS4_10UnderscoreES10_S10_EEEEENS4_13SM90_TMA_LOADENS4_14ComposedLayoutINS4_7SwizzleILi1ELi4ELi3EEENS4_18smem_ptr_flag_bitsILi8EEENSW_INS5_IJNSA_ILi8EEESF_EEENS5_IJSF_SB_EEEEEEEvNS4_8identityES13_S1D_vS1E_EENS_8epilogue10collective18CollectiveEpilogueINS1G_23Sm100TmaWarpSpecializedILi1ELi1ELi32ELb0ELb0EEEJSG_NS5_IJNSW_ISE_SB_EES1L_EEESH_SI_SH_SI_NS1G_6fusion15FusionCallbacksIS1K_NS1N_17LinearCombinationISH_fSH_fLNS_15FloatRoundStyleE2EEESG_S1M_JEEENS4_5SM1004TMEM4LOAD26SM100_TMEM_LOAD_16dp32b32xES13_NS14_INS15_ILi2ELi4ELi3EEES18_NSW_INS5_IJS19_SE_EEENS5_IJSE_SB_EEEEEEENS4_39AutoVectorizingCopyWithAssumedAlignmentILi128EEENS4_14SM90_TMA_STOREES21_S23_S23_EEEvvEEEEvNT_6ParamsE,"",@"SHT_CUDA_INFO"
	.sectionflags	@""
	.align	4


	//----- nvinfo : EIATTR_CUDA_API_VERSION
	.align		4
        /*0000*/ 	.byte	0x04, 0x37
        /*0002*/ 	.short	(.L_31 - .L_30)
.L_30:
        /*0004*/ 	.word	0x00000082


	//----- nvinfo : EIATTR_KPARAM_INFO
	.align		4
.L_31:
        /*0008*/ 	.byte	0x04, 0x17
        /*000a*/ 	.short	(.L_33 - .L_32)
.L_32:
        /*000c*/ 	.word	0x00000000
        /*0010*/ 	.short	0x0000
        /*0012*/ 	.short	0x0000
        /*0014*/ 	.byte	0x00, 0xf0, 0x01, 0x20


	//----- nvinfo : EIATTR_AT_ENTRY_FRAGMENTS
	.align		4
.L_33:
        /*0018*/ 	.byte	0x04, 0x4f
        /*001a*/ 	.short	(.L_35 - .L_34)


	//   ....[0]....
.L_34:
        /*001c*/ 	.word	0x00000006


	//----- nvinfo : EIATTR_RESERVED_SMEM_USED
	.align		4
.L_35:
        /*0020*/ 	.byte	0x01, 0x41
	.zero		2


	//----- nvinfo : EIATTR_SPARSE_MMA_MASK
	.align		4
        /*0024*/ 	.byte	0x03, 0x50
        /*0026*/ 	.short	0x0000


	//----- nvinfo : EIATTR_TCGEN05_1CTA_USED
	.align		4
        /*0028*/ 	.byte	0x01, 0x51
	.zero		2


	//----- nvinfo : EIATTR_MAXREG_COUNT
	.align		4
        /*002c*/ 	.byte	0x03, 0x1b
        /*002e*/ 	.short	0x00ff


	//----- nvinfo : EIATTR_NUM_BARRIERS
	.align		4
        /*0030*/ 	.byte	0x02, 0x4c
        /*0032*/ 	.byte	0x07
	.zero		1


	//----- nvinfo : EIATTR_EXTERNS
	.align		4
        /*0034*/ 	.byte	0x04, 0x0f
        /*0036*/ 	.short	(.L_37 - .L_36)


	//   ....[0]....
	.align		4
.L_36:
        /*0038*/ 	.word	index@(__assertfail)


	//----- nvinfo : EIATTR_MERCURY_ISA_VERSION
	.align		4
.L_37:
        /*003c*/ 	.byte	0x03, 0x5f
        /*003e*/ 	.short	0x0101


	//----- nvinfo : EIATTR_INT_WARP_WIDE_INSTR_OFFSETS
	.align		4
        /*0040*/ 	.byte	0x04, 0x31
        /*0042*/ 	.short	(.L_39 - .L_38)


	//   ....[0]....
.L_38:
        /*0044*/ 	.word	0x000023d0


	//   ....[1]....
        /*0048*/ 	.word	0x00005950


	//   ....[2]....
        /*004c*/ 	.word	0x00005970


	//   ....[3]....
        /*0050*/ 	.word	0x000059a0


	//   ....[4]....
        /*0054*/ 	.word	0x000063b0


	//   ....[5]....
        /*0058*/ 	.word	0x000064a0


	//----- nvinfo : EIATTR_COOP_GROUP_MASK_REGIDS
	.align		4
.L_39:
        /*005c*/ 	.byte	0x04, 0x29
        /*005e*/ 	.short	(.L_41 - .L_40)


	//   ....[0]....
.L_40:
        /*0060*/ 	.word	0xffffffff


	//   ....[1]....
        /*0064*/ 	.word	0xffffffff


	//   ....[2]....
        /*0068*/ 	.word	0xffffffff


	//   ....[3]....
        /*006c*/ 	.word	0xffffffff


	//   ....[4]....
        /*0070*/ 	.word	0xffffffff


	//   ....[5]....
        /*0074*/ 	.word	0xffffffff


	//   ....[6]....
        /*0078*/ 	.word	0xffffffff


	//   ....[7]....
        /*007c*/ 	.word	0xffffffff


	//   ....[8]....
        /*0080*/ 	.word	0xffffffff


	//   ....[9]....
        /*0084*/ 	.word	0xffffffff


	//   ....[10]....
        /*0088*/ 	.word	0xffffffff


	//   ....[11]....
        /*008c*/ 	.word	0xffffffff


	//   ....[12]....
        /*0090*/ 	.word	0xffffffff


	//----- nvinfo : EIATTR_COOP_GROUP_INSTR_OFFSETS
	.align		4
.L_41:
        /*0094*/ 	.byte	0x04, 0x28
        /*0096*/ 	.short	(.L_43 - .L_42)


	//   ....[0]....
.L_42:
        /*0098*/ 	.word	0x00000090


	//   ....[1]....
        /*009c*/ 	.word	0x000004d0


	//   ....[2]....
        /*00a0*/ 	.word	0x00000cb0


	//   ....[3]....
        /*00a4*/ 	.word	0x00000df0


	//   ....[4]....
        /*00a8*/ 	.word	0x00000ef0


	//   ....[5]....
        /*00ac*/ 	.word	0x00001060


	//   ....[6]....
        /*00b0*/ 	.word	0x00001200


	//   ....[7]....
        /*00b4*/ 	.word	0x000022b0


	//   ....[8]....
        /*00b8*/ 	.word	0x00004cb0


	//   ....[9]....
        /*00bc*/ 	.word	0x00004ec0


	//   ....[10]....
        /*00c0*/ 	.word	0x00004ef0


	//   ....[11]....
        /*00c4*/ 	.word	0x00005830


	//   ....[12]....
        /*00c8*/ 	.word	0x00005a60


	//----- nvinfo : EIATTR_VRC_CTA_INIT_COUNT
	.align		4
.L_43:
        /*00cc*/ 	.byte	0x02, 0x4a
        /*00ce*/ 	.byte	0x80
	.zero		1


	//----- nvinfo : EIATTR_SYSCALL_OFFSETS
	.align		4
        /*00d0*/ 	.byte	0x04, 0x46
        /*00d2*/ 	.short	(.L_45 - .L_44)


	//   ....[0]....
.L_44:
        /*00d4*/ 	.word	0x00006ec0


	//   ....[1]....
        /*00d8*/ 	.word	0x00007000


	//   ....[2]....
        /*00dc*/ 	.word	0x00007760


	//----- nvinfo : EIATTR_MBARRIER_INSTR_OFFSETS
	.align		4
.L_45:
        /*00e0*/ 	.byte	0x04, 0x39
        /*00e2*/ 	.short	(.L_47 - .L_46)


	//   ....[0]....
.L_46:
        /*00e4*/ 	.word	0x000005d0
        /*00e8*/ 	.word	0x000000ff
        /*00ec*/ 	.word	0x00000000
        /*00f0*/ 	.short	0x0100
        /*00f2*/ 	.byte	0x05
	.zero		1


	//   ....[1]....
        /*00f4*/ 	.word	0x000005e0
        /*00f8*/ 	.word	0x000000ff
        /*00fc*/ 	.word	0x000001b0
        /*0100*/ 	.short	0x0100
        /*0102*/ 	.byte	0x05
	.zero		1


	//   ....[2]....
        /*0104*/ 	.word	0x000005f0
        /*0108*/ 	.word	0x000000ff
        /*010c*/ 	.word	0x00000008
        /*0110*/ 	.short	0x0100
        /*0112*/ 	.byte	0x05
	.zero		1


	//   ....[3]....
        /*0114*/ 	.word	0x00000600
        /*0118*/ 	.word	0x000000ff
        /*011c*/ 	.word	0x000001b8
        /*0120*/ 	.short	0x0100
        /*0122*/ 	.byte	0x05
	.zero		1


	//   ....[4]....
        /*0124*/ 	.word	0x00000610
        /*0128*/ 	.word	0x000000ff
        /*012c*/ 	.word	0x00000010
        /*0130*/ 	.short	0x0100
        /*0132*/ 	.byte	0x05
	.zero		1


	//   ....[5]....
        /*0134*/ 	.word	0x00000620
        /*0138*/ 	.word	0x000000ff
        /*013c*/ 	.word	0x000001c0
        /*0140*/ 	.short	0x0100
        /*0142*/ 	.byte	0x05
	.zero		1


	//   ....[6]....
        /*0144*/ 	.word	0x00000630
        /*0148*/ 	.word	0x000000ff
        /*014c*/ 	.word	0x00000018
        /*0150*/ 	.short	0x0100
        /*0152*/ 	.byte	0x05
	.zero		1


	//   ....[7]....
        /*0154*/ 	.word	0x00000640
        /*0158*/ 	.word	0x000000ff
        /*015c*/ 	.word	0x000001c8
        /*0160*/ 	.short	0x0100
        /*0162*/ 	.byte	0x05
	.zero		1


	//   ....[8]....
        /*0164*/ 	.word	0x00000650
        /*0168*/ 	.word	0x000000ff
        /*016c*/ 	.word	0x00000020
        /*0170*/ 	.short	0x0100
        /*0172*/ 	.byte	0x05
	.zero		1


	//   ....[9]....
        /*0174*/ 	.word	0x00000660
        /*0178*/ 	.word	0x000000ff
        /*017c*/ 	.word	0x000001d0
        /*0180*/ 	.short	0x0100
        /*0182*/ 	.byte	0x05
	.zero		1


	//   ....[10]....
        /*0184*/ 	.word	0x00000670
        /*0188*/ 	.word	0x000000ff
        /*018c*/ 	.word	0x00000028
        /*0190*/ 	.short	0x0100
        /*0192*/ 	.byte	0x05
	.zero		1


	//   ....[11]....
        /*0194*/ 	.word	0x00000680
        /*0198*/ 	.word	0x000000ff
        /*019c*/ 	.word	0x000001d8
        /*01a0*/ 	.short	0x0100
        /*01a2*/ 	.byte	0x05
	.zero		1


	//   ....[12]....
        /*01a4*/ 	.word	0x00000690
        /*01a8*/ 	.word	0x000000ff
        /*01ac*/ 	.word	0x00000030
        /*01b0*/ 	.short	0x0100
        /*01b2*/ 	.byte	0x05
	.zero		1


	//   ....[13]....
        /*01b4*/ 	.word	0x000006a0
        /*01b8*/ 	.word	0x000000ff
        /*01bc*/ 	.word	0x000001e0
        /*01c0*/ 	.short	0x0100
        /*01c2*/ 	.byte	0x05
	.zero		1


	//   ....[14]....
        /*01c4*/ 	.word	0x000006b0
        /*01c8*/ 	.word	0x000000ff
        /*01cc*/ 	.word	0x00000038
        /*01d0*/ 	.short	0x0100
        /*01d2*/ 	.byte	0x05
	.zero		1


	//   ....[15]....
        /*01d4*/ 	.word	0x000006c0
        /*01d8*/ 	.word	0x000000ff
        /*01dc*/ 	.word	0x000001e8
        /*01e0*/ 	.short	0x0100
        /*01e2*/ 	.byte	0x05
	.zero		1


	//   ....[16]....
        /*01e4*/ 	.word	0x000006d0
        /*01e8*/ 	.word	0x000000ff
        /*01ec*/ 	.word	0x00000040
        /*01f0*/ 	.short	0x0100
        /*01f2*/ 	.byte	0x05
	.zero		1


	//   ....[17]....
        /*01f4*/ 	.word	0x000006e0
        /*01f8*/ 	.word	0x000000ff
        /*01fc*/ 	.word	0x000001f0
        /*0200*/ 	.short	0x0100
        /*0202*/ 	.byte	0x05
	.zero		1


	//   ....[18]....
        /*0204*/ 	.word	0x000006f0
        /*0208*/ 	.word	0x000000ff
        /*020c*/ 	.word	0x00000048
        /*0210*/ 	.short	0x0100
        /*0212*/ 	.byte	0x05
	.zero		1


	//   ....[19]....
        /*0214*/ 	.word	0x00000700
        /*0218*/ 	.word	0x000000ff
        /*021c*/ 	.word	0x000001f8
        /*0220*/ 	.short	0x0100
        /*0222*/ 	.byte	0x05
	.zero		1


	//   ....[20]....
        /*0224*/ 	.word	0x00000710
        /*0228*/ 	.word	0x000000ff
        /*022c*/ 	.word	0x00000050
        /*0230*/ 	.short	0x0100
        /*0232*/ 	.byte	0x05
	.zero		1


	//   ....[21]....
        /*0234*/ 	.word	0x00000720
        /*0238*/ 	.word	0x000000ff
        /*023c*/ 	.word	0x00000200
        /*0240*/ 	.short	0x0100
        /*0242*/ 	.byte	0x05
	.zero		1


	//   ....[22]....
        /*0244*/ 	.word	0x00000730
        /*0248*/ 	.word	0x000000ff
        /*024c*/ 	.word	0x00000058
        /*0250*/ 	.short	0x0100
        /*0252*/ 	.byte	0x05
	.zero		1


	//   ....[23]....
        /*0254*/ 	.word	0x00000740
        /*0258*/ 	.word	0x000000ff
        /*025c*/ 	.word	0x00000208
        /*0260*/ 	.short	0x0100
        /*0262*/ 	.byte	0x05
	.zero		1


	//   ....[24]....
        /*0264*/ 	.word	0x00000750
        /*0268*/ 	.word	0x000000ff
        /*026c*/ 	.word	0x00000060
        /*0270*/ 	.short	0x0100
        /*0272*/ 	.byte	0x05
	.zero		1


	//   ....[25]....
        /*0274*/ 	.word	0x00000760
        /*0278*/ 	.word	0x000000ff
        /*027c*/ 	.word	0x00000210
        /*0280*/ 	.short	0x0100
        /*0282*/ 	.byte	0x05
	.zero		1


	//   ....[26]....
        /*0284*/ 	.word	0x00000770
        /*0288*/ 	.word	0x000000ff
        /*028c*/ 	.word	0x00000068
        /*0290*/ 	.short	0x0100
        /*0292*/ 	.byte	0x05
	.zero		1


	//   ....[27]....
        /*0294*/ 	.word	0x00000780
        /*0298*/ 	.word	0x000000ff
        /*029c*/ 	.word	0x00000218
        /*02a0*/ 	.short	0x0100
        /*02a2*/ 	.byte	0x05
	.zero		1


	//   ....[28]....
        /*02a4*/ 	.word	0x00000790
        /*02a8*/ 	.word	0x000000ff
        /*02ac*/ 	.word	0x00000070
        /*02b0*/ 	.short	0x0100
        /*02b2*/ 	.byte	0x05
	.zero		1


	//   ....[29]....
        /*02b4*/ 	.word	0x000007a0
        /*02b8*/ 	.word	0x000000ff
        /*02bc*/ 	.word	0x00000220
        /*02c0*/ 	.short	0x0100
        /*02c2*/ 	.byte	0x05
	.zero		1


	//   ....[30]....
        /*02c4*/ 	.word	0x000007b0
        /*02c8*/ 	.word	0x000000ff
        /*02cc*/ 	.word	0x00000078
        /*02d0*/ 	.short	0x0100
        /*02d2*/ 	.byte	0x05
	.zero		1


	//   ....[31]....
        /*02d4*/ 	.word	0x000007c0
        /*02d8*/ 	.word	0x000000ff
        /*02dc*/ 	.word	0x00000228
        /*02e0*/ 	.short	0x0100
        /*02e2*/ 	.byte	0x05
	.zero		1


	//   ....[32]....
        /*02e4*/ 	.word	0x000007d0
        /*02e8*/ 	.word	0x000000ff
        /*02ec*/ 	.word	0x00000080
        /*02f0*/ 	.short	0x0100
        /*02f2*/ 	.byte	0x05
	.zero		1


	//   ....[33]....
        /*02f4*/ 	.word	0x000007e0
        /*02f8*/ 	.word	0x000000ff
        /*02fc*/ 	.word	0x00000230
        /*0300*/ 	.short	0x0100
        /*0302*/ 	.byte	0x05
	.zero		1


	//   ....[34]....
        /*0304*/ 	.word	0x000007f0
        /*0308*/ 	.word	0x000000ff
        /*030c*/ 	.word	0x00000088
        /*0310*/ 	.short	0x0100
        /*0312*/ 	.byte	0x05
	.zero		1


	//   ....[35]....
        /*0314*/ 	.word	0x00000800
        /*0318*/ 	.word	0x000000ff
        /*031c*/ 	.word	0x00000238
        /*0320*/ 	.short	0x0100
        /*0322*/ 	.byte	0x05
	.zero		1


	//   ....[36]....
        /*0324*/ 	.word	0x00000810
        /*0328*/ 	.word	0x000000ff
        /*032c*/ 	.word	0x00000090
        /*0330*/ 	.short	0x0100
        /*0332*/ 	.byte	0x05
	.zero		1


	//   ....[37]....
        /*0334*/ 	.word	0x00000820
        /*0338*/ 	.word	0x000000ff
        /*033c*/ 	.word	0x00000240
        /*0340*/ 	.short	0x0100
        /*0342*/ 	.byte	0x05
	.zero		1


	//   ....[38]....
        /*0344*/ 	.word	0x00000830
        /*0348*/ 	.word	0x000000ff
        /*034c*/ 	.word	0x00000098
        /*0350*/ 	.short	0x0100
        /*0352*/ 	.byte	0x05
	.zero		1


	//   ....[39]....
        /*0354*/ 	.word	0x00000840
        /*0358*/ 	.word	0x000000ff
        /*035c*/ 	.word	0x00000248
        /*0360*/ 	.short	0x0100
        /*0362*/ 	.byte	0x05
	.zero		1


	//   ....[40]....
        /*0364*/ 	.word	0x00000850
        /*0368*/ 	.word	0x000000ff
        /*036c*/ 	.word	0x000000a0
        /*0370*/ 	.short	0x0100
        /*0372*/ 	.byte	0x05
	.zero		1


	//   ....[41]....
        /*0374*/ 	.word	0x00000860
        /*0378*/ 	.word	0x000000ff
        /*037c*/ 	.word	0x00000250
        /*0380*/ 	.short	0x0100
        /*0382*/ 	.byte	0x05
	.zero		1


	//   ....[42]....
        /*0384*/ 	.word	0x00000870
        /*0388*/ 	.word	0x000000ff
        /*038c*/ 	.word	0x000000a8
        /*0390*/ 	.short	0x0100
        /*0392*/ 	.byte	0x05
	.zero		1


	//   ....[43]....
        /*0394*/ 	.word	0x00000880
        /*0398*/ 	.word	0x000000ff
        /*039c*/ 	.word	0x00000258
        /*03a0*/ 	.short	0x0100
        /*03a2*/ 	.byte	0x05
	.zero		1


	//   ....[44]....
        /*03a4*/ 	.word	0x00000890
        /*03a8*/ 	.word	0x000000ff
        /*03ac*/ 	.word	0x000000b0
        /*03b0*/ 	.short	0x0100
        /*03b2*/ 	.byte	0x05
	.zero		1


	//   ....[45]....
        /*03b4*/ 	.word	0x000008a0
        /*03b8*/ 	.word	0x000000ff
        /*03bc*/ 	.word	0x00000260
        /*03c0*/ 	.short	0x0100
        /*03c2*/ 	.byte	0x05
	.zero		1


	//   ....[46]....
        /*03c4*/ 	.word	0x000008b0
        /*03c8*/ 	.word	0x000000ff
        /*03cc*/ 	.word	0x000000b8
        /*03d0*/ 	.short	0x0100
        /*03d2*/ 	.byte	0x05
	.zero		1


	//   ....[47]....
        /*03d4*/ 	.word	0x000008c0
        /*03d8*/ 	.word	0x000000ff
        /*03dc*/ 	.word	0x00000268
        /*03e0*/ 	.short	0x0100
        /*03e2*/ 	.byte	0x05
	.zero		1


	//   ....[48]....
        /*03e4*/ 	.word	0x000008d0
        /*03e8*/ 	.word	0x000000ff
        /*03ec*/ 	.word	0x000000c0
        /*03f0*/ 	.short	0x0100
        /*03f2*/ 	.byte	0x05
	.zero		1


	//   ....[49]....
        /*03f4*/ 	.word	0x000008e0
        /*03f8*/ 	.word	0x000000ff
        /*03fc*/ 	.word	0x00000270
        /*0400*/ 	.short	0x0100
        /*0402*/ 	.byte	0x05
	.zero		1


	//   ....[50]....
        /*0404*/ 	.word	0x000008f0
        /*0408*/ 	.word	0x000000ff
        /*040c*/ 	.word	0x000000c8
        /*0410*/ 	.short	0x0100
        /*0412*/ 	.byte	0x05
	.zero		1


	//   ....[51]....
        /*0414*/ 	.word	0x00000900
        /*0418*/ 	.word	0x000000ff
        /*041c*/ 	.word	0x00000278
        /*0420*/ 	.short	0x0100
        /*0422*/ 	.byte	0x05
	.zero		1


	//   ....[52]....
        /*0424*/ 	.word	0x00000910
        /*0428*/ 	.word	0x000000ff
        /*042c*/ 	.word	0x000000d0
        /*0430*/ 	.short	0x0100
        /*0432*/ 	.byte	0x05
	.zero		1


	//   ....[53]....
        /*0434*/ 	.word	0x00000920
        /*0438*/ 	.word	0x000000ff
        /*043c*/ 	.word	0x00000280
        /*0440*/ 	.short	0x0100
        /*0442*/ 	.byte	0x05
	.zero		1


	//   ....[54]....
        /*0444*/ 	.word	0x00000930
        /*0448*/ 	.word	0x000000ff
        /*044c*/ 	.word	0x000000d8
        /*0450*/ 	.short	0x0100
        /*0452*/ 	.byte	0x05
	.zero		1


	//   ....[55]....
        /*0454*/ 	.word	0x00000940
        /*0458*/ 	.word	0x000000ff
        /*045c*/ 	.word	0x00000288
        /*0460*/ 	.short	0x0100
        /*0462*/ 	.byte	0x05
	.zero		1


	//   ....[56]....
        /*0464*/ 	.word	0x00000950
        /*0468*/ 	.word	0x000000ff
        /*046c*/ 	.word	0x000000e0
        /*0470*/ 	.short	0x0100
        /*0472*/ 	.byte	0x05
	.zero		1


	//   ....[57]....
        /*0474*/ 	.word	0x00000960
        /*0478*/ 	.word	0x000000ff
        /*047c*/ 	.word	0x00000290
        /*0480*/ 	.short	0x0100
        /*0482*/ 	.byte	0x05
	.zero		1


	//   ....[58]....
        /*0484*/ 	.word	0x00000970
        /*0488*/ 	.word	0x000000ff
        /*048c*/ 	.word	0x000000e8
        /*0490*/ 	.short	0x0100
        /*0492*/ 	.byte	0x05
	.zero		1


	//   ....[59]....
        /*0494*/ 	.word	0x00000980
        /*0498*/ 	.word	0x000000ff
        /*049c*/ 	.word	0x00000298
        /*04a0*/ 	.short	0x0100
        /*04a2*/ 	.byte	0x05
	.zero		1


	//   ....[60]....
        /*04a4*/ 	.word	0x00000990
        /*04a8*/ 	.word	0x000000ff
        /*04ac*/ 	.word	0x000000f0
        /*04b0*/ 	.short	0x0100
        /*04b2*/ 	.byte	0x05
	.zero		1


	//   ....[61]....
        /*04b4*/ 	.word	0x000009a0
        /*04b8*/ 	.word	0x000000ff
        /*04bc*/ 	.word	0x000002a0
        /*04c0*/ 	.short	0x0100
        /*04c2*/ 	.byte	0x05
	.zero		1


	//   ....[62]....
        /*04c4*/ 	.word	0x000009b0
        /*04c8*/ 	.word	0x000000ff
        /*04cc*/ 	.word	0x000000f8
        /*04d0*/ 	.short	0x0100
        /*04d2*/ 	.byte	0x05
	.zero		1


	//   ....[63]....
        /*04d4*/ 	.word	0x000009c0
        /*04d8*/ 	.word	0x000000ff
        /*04dc*/ 	.word	0x000002a8
        /*04e0*/ 	.short	0x0100
        /*04e2*/ 	.byte	0x05
	.zero		1


	//   ....[64]....
        /*04e4*/ 	.word	0x000009d0
        /*04e8*/ 	.word	0x000000ff
        /*04ec*/ 	.word	0x00000100
        /*04f0*/ 	.short	0x0100
        /*04f2*/ 	.byte	0x05
	.zero		1


	//   ....[65]....
        /*04f4*/ 	.word	0x000009e0
        /*04f8*/ 	.word	0x000000ff
        /*04fc*/ 	.word	0x000002b0
        /*0500*/ 	.short	0x0100
        /*0502*/ 	.byte	0x05
	.zero		1


	//   ....[66]....
        /*0504*/ 	.word	0x000009f0
        /*0508*/ 	.word	0x000000ff
        /*050c*/ 	.word	0x00000108
        /*0510*/ 	.short	0x0100
        /*0512*/ 	.byte	0x05
	.zero		1


	//   ....[67]....
        /*0514*/ 	.word	0x00000a00
        /*0518*/ 	.word	0x000000ff
        /*051c*/ 	.word	0x000002b8
        /*0520*/ 	.short	0x0100
        /*0522*/ 	.byte	0x05
	.zero		1


	//   ....[68]....
        /*0524*/ 	.word	0x00000a10
        /*0528*/ 	.word	0x000000ff
        /*052c*/ 	.word	0x00000110
        /*0530*/ 	.short	0x0100
        /*0532*/ 	.byte	0x05
	.zero		1


	//   ....[69]....
        /*0534*/ 	.word	0x00000a20
        /*0538*/ 	.word	0x000000ff
        /*053c*/ 	.word	0x000002c0
        /*0540*/ 	.short	0x0100
        /*0542*/ 	.byte	0x05
	.zero		1


	//   ....[70]....
        /*0544*/ 	.word	0x00000a30
        /*0548*/ 	.word	0x000000ff
        /*054c*/ 	.word	0x00000118
        /*0550*/ 	.short	0x0100
        /*0552*/ 	.byte	0x05
	.zero		1


	//   ....[71]....
        /*0554*/ 	.word	0x00000a40
        /*0558*/ 	.word	0x000000ff
        /*055c*/ 	.word	0x000002c8
        /*0560*/ 	.short	0x0100
        /*0562*/ 	.byte	0x05
	.zero		1


	//   ....[72]....
        /*0564*/ 	.word	0x00000a50
        /*0568*/ 	.word	0x000000ff
        /*056c*/ 	.word	0x00000120
        /*0570*/ 	.short	0x0100
        /*0572*/ 	.byte	0x05
	.zero		1


	//   ....[73]....
        /*0574*/ 	.word	0x00000a60
        /*0578*/ 	.word	0x000000ff
        /*057c*/ 	.word	0x000002d0
        /*0580*/ 	.short	0x0100
        /*0582*/ 	.byte	0x05
	.zero		1


	//   ....[74]....
        /*0584*/ 	.word	0x00000a70
        /*0588*/ 	.word	0x000000ff
        /*058c*/ 	.word	0x00000128
        /*0590*/ 	.short	0x0100
        /*0592*/ 	.byte	0x05
	.zero		1


	//   ....[75]....
        /*0594*/ 	.word	0x00000a80
        /*0598*/ 	.word	0x000000ff
        /*059c*/ 	.word	0x000002d8
        /*05a0*/ 	.short	0x0100
        /*05a2*/ 	.byte	0x05
	.zero		1


	//   ....[76]....
        /*05a4*/ 	.word	0x00000a90
        /*05a8*/ 	.word	0x000000ff
        /*05ac*/ 	.word	0x00000130
        /*05b0*/ 	.short	0x0100
        /*05b2*/ 	.byte	0x05
	.zero		1


	//   ....[77]....
        /*05b4*/ 	.word	0x00000aa0
        /*05b8*/ 	.word	0x000000ff
        /*05bc*/ 	.word	0x000002e0
        /*05c0*/ 	.short	0x0100
        /*05c2*/ 	.byte	0x05
	.zero		1


	//   ....[78]....
        /*05c4*/ 	.word	0x00000ab0
        /*05c8*/ 	.word	0x000000ff
        /*05cc*/ 	.word	0x00000138
        /*05d0*/ 	.short	0x0100
        /*05d2*/ 	.byte	0x05
	.zero		1


	//   ....[79]....
        /*05d4*/ 	.word	0x00000ac0
        /*05d8*/ 	.word	0x000000ff
        /*05dc*/ 	.word	0x000002e8
        /*05e0*/ 	.short	0x0100
        /*05e2*/ 	.byte	0x05
	.zero		1


	//   ....[80]....
        /*05e4*/ 	.word	0x00000ad0
        /*05e8*/ 	.word	0x000000ff
        /*05ec*/ 	.word	0x00000140
        /*05f0*/ 	.short	0x0100
        /*05f2*/ 	.byte	0x05
	.zero		1


	//   ....[81]....
        /*05f4*/ 	.word	0x00000ae0
        /*05f8*/ 	.word	0x000000ff
        /*05fc*/ 	.word	0x000002f0
        /*0600*/ 	.short	0x0100
        /*0602*/ 	.byte	0x05
	.zero		1


	//   ....[82]....
        /*0604*/ 	.word	0x00000af0
        /*0608*/ 	.word	0x000000ff
        /*060c*/ 	.word	0x00000148
        /*0610*/ 	.short	0x0100
        /*0612*/ 	.byte	0x05
	.zero		1


	//   ....[83]....
        /*0614*/ 	.word	0x00000b00
        /*0618*/ 	.word	0x000000ff
        /*061c*/ 	.word	0x000002f8
        /*0620*/ 	.short	0x0100
        /*0622*/ 	.byte	0x05
	.zero		1


	//   ....[84]....
        /*0624*/ 	.word	0x00000b10
        /*0628*/ 	.word	0x000000ff
        /*062c*/ 	.word	0x00000150
        /*0630*/ 	.short	0x0100
        /*0632*/ 	.byte	0x05
	.zero		1


	//   ....[85]....
        /*0634*/ 	.word	0x00000b20
        /*0638*/ 	.word	0x000000ff
        /*063c*/ 	.word	0x00000300
        /*0640*/ 	.short	0x0100
        /*0642*/ 	.byte	0x05
	.zero		1


	//   ....[86]....
        /*0644*/ 	.word	0x00000b30
        /*0648*/ 	.word	0x000000ff
        /*064c*/ 	.word	0x00000158
        /*0650*/ 	.short	0x0100
        /*0652*/ 	.byte	0x05
	.zero		1


	//   ....[87]....
        /*0654*/ 	.word	0x00000b40
        /*0658*/ 	.word	0x000000ff
        /*065c*/ 	.word	0x00000308
        /*0660*/ 	.short	0x0100
        /*0662*/ 	.byte	0x05
	.zero		1


	//   ....[88]....
        /*0664*/ 	.word	0x00000b50
        /*0668*/ 	.word	0x000000ff
        /*066c*/ 	.word	0x00000160
        /*0670*/ 	.short	0x0100
        /*0672*/ 	.byte	0x05
	.zero		1


	//   ....[89]....
        /*0674*/ 	.word	0x00000b60
        /*0678*/ 	.word	0x000000ff
        /*067c*/ 	.word	0x00000310
        /*0680*/ 	.short	0x0100
        /*0682*/ 	.byte	0x05
	.zero		1


	//   ....[90]....
        /*0684*/ 	.word	0x00000b70
        /*0688*/ 	.word	0x000000ff
        /*068c*/ 	.word	0x00000168
        /*0690*/ 	.short	0x0100
        /*0692*/ 	.byte	0x05
	.zero		1


	//   ....[91]....
        /*0694*/ 	.word	0x00000b80
        /*0698*/ 	.word	0x000000ff
        /*069c*/ 	.word	0x00000318
        /*06a0*/ 	.short	0x0100
        /*06a2*/ 	.byte	0x05
	.zero		1


	//   ....[92]....
        /*06a4*/ 	.word	0x00000b90
        /*06a8*/ 	.word	0x000000ff
        /*06ac*/ 	.word	0x00000170
        /*06b0*/ 	.short	0x0100
        /*06b2*/ 	.byte	0x05
	.zero		1


	//   ....[93]....
        /*06b4*/ 	.word	0x00000ba0
        /*06b8*/ 	.word	0x000000ff
        /*06bc*/ 	.word	0x00000320
        /*06c0*/ 	.short	0x0100
        /*06c2*/ 	.byte	0x05
	.zero		1


	//   ....[94]....
        /*06c4*/ 	.word	0x00000bb0
        /*06c8*/ 	.word	0x000000ff
        /*06cc*/ 	.word	0x00000178
        /*06d0*/ 	.short	0x0100
        /*06d2*/ 	.byte	0x05
	.zero		1


	//   ....[95]....
        /*06d4*/ 	.word	0x00000bc0
        /*06d8*/ 	.word	0x000000ff
        /*06dc*/ 	.word	0x00000328
        /*06e0*/ 	.short	0x0100
        /*06e2*/ 	.byte	0x05
	.zero		1


	//   ....[96]....
        /*06e4*/ 	.word	0x00000bd0
        /*06e8*/ 	.word	0x000000ff
        /*06ec*/ 	.word	0x00000180
        /*06f0*/ 	.short	0x0100
        /*06f2*/ 	.byte	0x05
	.zero		1


	//   ....[97]....
        /*06f4*/ 	.word	0x00000be0
        /*06f8*/ 	.word	0x000000ff
        /*06fc*/ 	.word	0x00000330
        /*0700*/ 	.short	0x0100
        /*0702*/ 	.byte	0x05
	.zero		1


	//   ....[98]....
        /*0704*/ 	.word	0x00000bf0
        /*0708*/ 	.word	0x000000ff
        /*070c*/ 	.word	0x00000188
        /*0710*/ 	.short	0x0100
        /*0712*/ 	.byte	0x05
	.zero		1


	//   ....[99]....
        /*0714*/ 	.word	0x00000c00
        /*0718*/ 	.word	0x000000ff
        /*071c*/ 	.word	0x00000338
        /*0720*/ 	.short	0x0100
        /*0722*/ 	.byte	0x05
	.zero		1


	//   ....[100]....
        /*0724*/ 	.word	0x00000c10
        /*0728*/ 	.word	0x000000ff
        /*072c*/ 	.word	0x00000190
        /*0730*/ 	.short	0x0100
        /*0732*/ 	.byte	0x05
	.zero		1


	//   ....[101]....
        /*0734*/ 	.word	0x00000c20
        /*0738*/ 	.word	0x000000ff
        /*073c*/ 	.word	0x00000340
        /*0740*/ 	.short	0x0100
        /*0742*/ 	.byte	0x05
	.zero		1


	//   ....[102]....
        /*0744*/ 	.word	0x00000c30
        /*0748*/ 	.word	0x000000ff
        /*074c*/ 	.word	0x00000198
        /*0750*/ 	.short	0x0100
        /*0752*/ 	.byte	0x05
	.zero		1


	//   ....[103]....
        /*0754*/ 	.word	0x00000c40
        /*0758*/ 	.word	0x000000ff
        /*075c*/ 	.word	0x00000348
        /*0760*/ 	.short	0x0100
        /*0762*/ 	.byte	0x05
	.zero		1


	//   ....[104]....
        /*0764*/ 	.word	0x00000c50
        /*0768*/ 	.word	0x000000ff
        /*076c*/ 	.word	0x000001a0
        /*0770*/ 	.short	0x0100
        /*0772*/ 	.byte	0x05
	.zero		1


	//   ....[105]....
        /*0774*/ 	.word	0x00000c60
        /*0778*/ 	.word	0x000000ff
        /*077c*/ 	.word	0x00000350
        /*0780*/ 	.short	0x0100
        /*0782*/ 	.byte	0x05
	.zero		1


	//   ....[106]....
        /*0784*/ 	.word	0x00000c70
        /*0788*/ 	.word	0x000000ff
        /*078c*/ 	.word	0x000001a8
        /*0790*/ 	.short	0x0100
        /*0792*/ 	.byte	0x05
	.zero		1


	//   ....[107]....
        /*0794*/ 	.word	0x00000c80
        /*0798*/ 	.word	0x000000ff
        /*079c*/ 	.word	0x00000358
        /*07a0*/ 	.short	0x0100
        /*07a2*/ 	.byte	0x05
	.zero		1


	//   ....[108]....
        /*07a4*/ 	.word	0x00000dc0
        /*07a8*/ 	.word	0x000000ff
        /*07ac*/ 	.word	0x00000360
        /*07b0*/ 	.short	0x0100
        /*07b2*/ 	.byte	0x06
	.zero		1


	//   ....[109]....
        /*07b4*/ 	.word	0x00000dd0
        /*07b8*/ 	.word	0x000000ff
        /*07bc*/ 	.word	0x00000368
        /*07c0*/ 	.short	0x0100
        /*07c2*/ 	.byte	0x06
	.zero		1


	//   ....[110]....
        /*07c4*/ 	.word	0x00000ec0
        /*07c8*/ 	.word	0x000000ff
        /*07cc*/ 	.word	0x00000370
        /*07d0*/ 	.short	0x0100
        /*07d2*/ 	.byte	0x05
	.zero		1


	//   ....[111]....
        /*07d4*/ 	.word	0x00000ed0
        /*07d8*/ 	.word	0x000000ff
        /*07dc*/ 	.word	0x00000378
        /*07e0*/ 	.short	0x0100
        /*07e2*/ 	.byte	0x05
	.zero		1


	//   ....[112]....
        /*07e4*/ 	.word	0x00001010
        /*07e8*/ 	.word	0x000000ff
        /*07ec*/ 	.word	0x00000380
        /*07f0*/ 	.short	0x0100
        /*07f2*/ 	.byte	0x05
	.zero		1


	//   ....[113]....
        /*07f4*/ 	.word	0x00001020
        /*07f8*/ 	.word	0x000000ff
        /*07fc*/ 	.word	0x00000390
        /*0800*/ 	.short	0x0100
        /*0802*/ 	.byte	0x05
	.zero		1


	//   ....[114]....
        /*0804*/ 	.word	0x00001030
        /*0808*/ 	.word	0x000000ff
        /*080c*/ 	.word	0x00000388
        /*0810*/ 	.short	0x0100
        /*0812*/ 	.byte	0x05
	.zero		1


	//   ....[115]....
        /*0814*/ 	.word	0x00001040
        /*0818*/ 	.word	0x000000ff
        /*081c*/ 	.word	0x00000398
        /*0820*/ 	.short	0x0100
        /*0822*/ 	.byte	0x05
	.zero		1


	//   ....[116]....
        /*0824*/ 	.word	0x00001170
        /*0828*/ 	.word	0x000000ff
        /*082c*/ 	.word	0x000003a0
        /*0830*/ 	.short	0x0100
        /*0832*/ 	.byte	0x06
	.zero		1


	//   ....[117]....
        /*0834*/ 	.word	0x00001180
        /*0838*/ 	.word	0x000000ff
        /*083c*/ 	.word	0x000003c0
        /*0840*/ 	.short	0x0100
        /*0842*/ 	.byte	0x06
	.zero		1


	//   ....[118]....
        /*0844*/ 	.word	0x00001190
        /*0848*/ 	.word	0x000000ff
        /*084c*/ 	.word	0x000003a8
        /*0850*/ 	.short	0x0100
        /*0852*/ 	.byte	0x06
	.zero		1


	//   ....[119]....
        /*0854*/ 	.word	0x000011a0
        /*0858*/ 	.word	0x000000ff
        /*085c*/ 	.word	0x000003c8
        /*0860*/ 	.short	0x0100
        /*0862*/ 	.byte	0x06
	.zero		1


	//   ....[120]....
        /*0864*/ 	.word	0x000011b0
        /*0868*/ 	.word	0x000000ff
        /*086c*/ 	.word	0x000003b0
        /*0870*/ 	.short	0x0100
        /*0872*/ 	.byte	0x06
	.zero		1


	//   ....[121]....
        /*0874*/ 	.word	0x000011c0
        /*0878*/ 	.word	0x000000ff
        /*087c*/ 	.word	0x000003d0
        /*0880*/ 	.short	0x0100
        /*0882*/ 	.byte	0x06
	.zero		1


	//   ....[122]....
        /*0884*/ 	.word	0x000011d0
        /*0888*/ 	.word	0x000000ff
        /*088c*/ 	.word	0x000003b8
        /*0890*/ 	.short	0x0100
        /*0892*/ 	.byte	0x06
	.zero		1


	//   ....[123]....
        /*0894*/ 	.word	0x000011e0
        /*0898*/ 	.word	0x000000ff
        /*089c*/ 	.word	0x000003d8
        /*08a0*/ 	.short	0x0100
        /*08a2*/ 	.byte	0x06
	.zero		1


	//   ....[124]....
        /*08a4*/ 	.word	0x000012d0
        /*08a8*/ 	.word	0x000000ff
        /*08ac*/ 	.word	0x000003e0
        /*08b0*/ 	.short	0x0100
        /*08b2*/ 	.byte	0x05
	.zero		1


	//   ....[125]....
        /*08b4*/ 	.word	0x000012e0
        /*08b8*/ 	.word	0x000000ff
        /*08bc*/ 	.word	0x000003f0
        /*08c0*/ 	.short	0x0100
        /*08c2*/ 	.byte	0x05
	.zero		1


	//   ....[126]....
        /*08c4*/ 	.word	0x000012f0
        /*08c8*/ 	.word	0x000000ff
        /*08cc*/ 	.word	0x000003e8
        /*08d0*/ 	.short	0x0100
        /*08d2*/ 	.byte	0x05
	.zero		1


	//   ....[127]....
        /*08d4*/ 	.word	0x00001300
        /*08d8*/ 	.word	0x000000ff
        /*08dc*/ 	.word	0x000003f8
        /*08e0*/ 	.short	0x0100
        /*08e2*/ 	.byte	0x05
	.zero		1


	//   ....[128]....
        /*08e4*/ 	.word	0x00001bd0
        /*08e8*/ 	.word	0x00000003
        /*08ec*/ 	.word	0x000003f0
        /*08f0*/ 	.short	0x010a
        /*08f2*/ 	.byte	0xff
	.zero		1


	//   ....[129]....
        /*08f4*/ 	.word	0x00001c00
        /*08f8*/ 	.word	0x00000003
        /*08fc*/ 	.word	0x000003e0
        /*0900*/ 	.short	0x0101
        /*0902*/ 	.byte	0xff
	.zero		1


	//   ....[130]....
        /*0904*/ 	.word	0x00001cd0
        /*0908*/ 	.word	0x000000ff
        /*090c*/ 	.word	0x000001b0
        /*0910*/ 	.short	0x010a
        /*0912*/ 	.byte	0x08
	.zero		1


	//   ....[131]....
        /*0914*/ 	.word	0x00001d70
        /*0918*/ 	.word	0x000000ff
        /*091c*/ 	.word	0x000001b0
        /*0920*/ 	.short	0x010a
        /*0922*/ 	.byte	0x21
	.zero		1


	//   ....[132]....
        /*0924*/ 	.word	0x00001ed0
        /*0928*/ 	.word	0x000000ff
        /*092c*/ 	.word	0x000001b0
        /*0930*/ 	.short	0x010a
        /*0932*/ 	.byte	0x08
	.zero		1


	//   ....[133]....
        /*0934*/ 	.word	0x00001fc0
        /*0938*/ 	.word	0x000000ff
        /*093c*/ 	.word	0x00000378
        /*0940*/ 	.short	0x0101
        /*0942*/ 	.byte	0x04
	.zero		1


	//   ....[134]....
        /*0944*/ 	.word	0x00001fe0
        /*0948*/ 	.word	0x000000ff
        /*094c*/ 	.word	0x000001b0
        /*0950*/ 	.short	0x010a
        /*0952*/ 	.byte	0x08
	.zero		1


	//   ....[135]....
        /*0954*/ 	.word	0x00002060
        /*0958*/ 	.word	0x000000ff
        /*095c*/ 	.word	0x000001b0
        /*0960*/ 	.short	0x010a
        /*0962*/ 	.byte	0x11
	.zero		1


	//   ....[136]....
        /*0964*/ 	.word	0x000021c0
        /*0968*/ 	.word	0x000000ff
        /*096c*/ 	.word	0x000001b0
        /*0970*/ 	.short	0x010a
        /*0972*/ 	.byte	0x08
	.zero		1


	//   ....[137]....
        /*0974*/ 	.word	0x000022e0
        /*0978*/ 	.word	0x00000002
        /*097c*/ 	.word	0x00000380
        /*0980*/ 	.short	0x010a
        /*0982*/ 	.byte	0xff
	.zero		1


	//   ....[138]....
        /*0984*/ 	.word	0x000023a0
        /*0988*/ 	.word	0x00000002
        /*098c*/ 	.word	0x00000000
        /*0990*/ 	.short	0x0101
        /*0992*/ 	.byte	0xff
	.zero		1


	//   ....[139]....
        /*0994*/ 	.word	0x00002900
        /*0998*/ 	.word	0x000000ff
        /*099c*/ 	.word	0x00000000
        /*09a0*/ 	.short	0x010a
        /*09a2*/ 	.byte	0x05
	.zero		1


	//   ....[140]....
        /*09a4*/ 	.word	0x00002990
        /*09a8*/ 	.word	0x000000ff
        /*09ac*/ 	.word	0x00000000
        /*09b0*/ 	.short	0x010a
        /*09b2*/ 	.byte	0x05
	.zero		1


	//   ....[141]....
        /*09b4*/ 	.word	0x00002a20
        /*09b8*/ 	.word	0x000000ff
        /*09bc*/ 	.word	0x00000000
        /*09c0*/ 	.short	0x010a
        /*09c2*/ 	.byte	0x05
	.zero		1


	//   ....[142]....
        /*09c4*/ 	.word	0x00002ab0
        /*09c8*/ 	.word	0x000000ff
        /*09cc*/ 	.word	0x00000000
        /*09d0*/ 	.short	0x010a
        /*09d2*/ 	.byte	0x05
	.zero		1


	//   ....[143]....
        /*09d4*/ 	.word	0x00002b40
        /*09d8*/ 	.word	0x000000ff
        /*09dc*/ 	.word	0x00000000
        /*09e0*/ 	.short	0x010a
        /*09e2*/ 	.byte	0x05
	.zero		1


	//   ....[144]....
        /*09e4*/ 	.word	0x00002bd0
        /*09e8*/ 	.word	0x000000ff
        /*09ec*/ 	.word	0x00000000
        /*09f0*/ 	.short	0x010a
        /*09f2*/ 	.byte	0x05
	.zero		1


	//   ....[145]....
        /*09f4*/ 	.word	0x00002c60
        /*09f8*/ 	.word	0x000000ff
        /*09fc*/ 	.word	0x00000000
        /*0a00*/ 	.short	0x010a
        /*0a02*/ 	.byte	0x05
	.zero		1


	//   ....[146]....
        /*0a04*/ 	.word	0x00002cf0
        /*0a08*/ 	.word	0x000000ff
        /*0a0c*/ 	.word	0x00000000
        /*0a10*/ 	.short	0x010a
        /*0a12*/ 	.byte	0x05
	.zero		1


	//   ....[147]....
        /*0a14*/ 	.word	0x00002d80
        /*0a18*/ 	.word	0x000000ff
        /*0a1c*/ 	.word	0x00000000
        /*0a20*/ 	.short	0x010a
        /*0a22*/ 	.byte	0x05
	.zero		1


	//   ....[148]....
        /*0a24*/ 	.word	0x00002e10
        /*0a28*/ 	.word	0x000000ff
        /*0a2c*/ 	.word	0x00000000
        /*0a30*/ 	.short	0x010a
        /*0a32*/ 	.byte	0x05
	.zero		1


	//   ....[149]....
        /*0a34*/ 	.word	0x00002ea0
        /*0a38*/ 	.word	0x000000ff
        /*0a3c*/ 	.word	0x00000000
        /*0a40*/ 	.short	0x010a
        /*0a42*/ 	.byte	0x05
	.zero		1


	//   ....[150]....
        /*0a44*/ 	.word	0x00002f30
        /*0a48*/ 	.word	0x000000ff
        /*0a4c*/ 	.word	0x00000000
        /*0a50*/ 	.short	0x010a
        /*0a52*/ 	.byte	0x05
	.zero		1


	//   ....[151]....
        /*0a54*/ 	.word	0x00002fc0
        /*0a58*/ 	.word	0x000000ff
        /*0a5c*/ 	.word	0x00000000
        /*0a60*/ 	.short	0x010a
        /*0a62*/ 	.byte	0x05
	.zero		1


	//   ....[152]....
        /*0a64*/ 	.word	0x00003050
        /*0a68*/ 	.word	0x000000ff
        /*0a6c*/ 	.word	0x00000000
        /*0a70*/ 	.short	0x010a
        /*0a72*/ 	.byte	0x05
	.zero		1


	//   ....[153]....
        /*0a74*/ 	.word	0x000030e0
        /*0a78*/ 	.word	0x000000ff
        /*0a7c*/ 	.word	0x00000000
        /*0a80*/ 	.short	0x010a
        /*0a82*/ 	.byte	0x05
	.zero		1


	//   ....[154]....
        /*0a84*/ 	.word	0x00003170
        /*0a88*/ 	.word	0x000000ff
        /*0a8c*/ 	.word	0x00000000
        /*0a90*/ 	.short	0x010a
        /*0a92*/ 	.byte	0x05
	.zero		1


	//   ....[155]....
        /*0a94*/ 	.word	0x00003200
        /*0a98*/ 	.word	0x000000ff
        /*0a9c*/ 	.word	0x00000000
        /*0aa0*/ 	.short	0x010a
        /*0aa2*/ 	.byte	0x05
	.zero		1


	//   ....[156]....
        /*0aa4*/ 	.word	0x00003290
        /*0aa8*/ 	.word	0x000000ff
        /*0aac*/ 	.word	0x00000000
        /*0ab0*/ 	.short	0x010a
        /*0ab2*/ 	.byte	0x05
	.zero		1


	//   ....[157]....
        /*0ab4*/ 	.word	0x00003320
        /*0ab8*/ 	.word	0x000000ff
        /*0abc*/ 	.word	0x00000000
        /*0ac0*/ 	.short	0x010a
        /*0ac2*/ 	.byte	0x05
	.zero		1


	//   ....[158]....
        /*0ac4*/ 	.word	0x000033b0
        /*0ac8*/ 	.word	0x000000ff
        /*0acc*/ 	.word	0x00000000
        /*0ad0*/ 	.short	0x010a
        /*0ad2*/ 	.byte	0x05
	.zero		1


	//   ....[159]....
        /*0ad4*/ 	.word	0x00003440
        /*0ad8*/ 	.word	0x000000ff
        /*0adc*/ 	.word	0x00000000
        /*0ae0*/ 	.short	0x010a
        /*0ae2*/ 	.byte	0x05
	.zero		1


	//   ....[160]....
        /*0ae4*/ 	.word	0x000034d0
        /*0ae8*/ 	.word	0x000000ff
        /*0aec*/ 	.word	0x00000000
        /*0af0*/ 	.short	0x010a
        /*0af2*/ 	.byte	0x05
	.zero		1


	//   ....[161]....
        /*0af4*/ 	.word	0x00003560
        /*0af8*/ 	.word	0x000000ff
        /*0afc*/ 	.word	0x00000000
        /*0b00*/ 	.short	0x010a
        /*0b02*/ 	.byte	0x05
	.zero		1


	//   ....[162]....
        /*0b04*/ 	.word	0x000035f0
        /*0b08*/ 	.word	0x000000ff
        /*0b0c*/ 	.word	0x00000000
        /*0b10*/ 	.short	0x010a
        /*0b12*/ 	.byte	0x05
	.zero		1


	//   ....[163]....
        /*0b14*/ 	.word	0x00003680
        /*0b18*/ 	.word	0x000000ff
        /*0b1c*/ 	.word	0x00000000
        /*0b20*/ 	.short	0x010a
        /*0b22*/ 	.byte	0x05
	.zero		1


	//   ....[164]....
        /*0b24*/ 	.word	0x00003710
        /*0b28*/ 	.word	0x000000ff
        /*0b2c*/ 	.word	0x00000000
        /*0b30*/ 	.short	0x010a
        /*0b32*/ 	.byte	0x05
	.zero		1


	//   ....[165]....
        /*0b34*/ 	.word	0x000037a0
        /*0b38*/ 	.word	0x000000ff
        /*0b3c*/ 	.word	0x00000000
        /*0b40*/ 	.short	0x010a
        /*0b42*/ 	.byte	0x05
	.zero		1


	//   ....[166]....
        /*0b44*/ 	.word	0x00003830
        /*0b48*/ 	.word	0x000000ff
        /*0b4c*/ 	.word	0x00000000
        /*0b50*/ 	.short	0x010a
        /*0b52*/ 	.byte	0x05
	.zero		1


	//   ....[167]....
        /*0b54*/ 	.word	0x000038c0
        /*0b58*/ 	.word	0x000000ff
        /*0b5c*/ 	.word	0x00000000
        /*0b60*/ 	.short	0x010a
        /*0b62*/ 	.byte	0x05
	.zero		1


	//   ....[168]....
        /*0b64*/ 	.word	0x00003950
        /*0b68*/ 	.word	0x000000ff
        /*0b6c*/ 	.word	0x00000000
        /*0b70*/ 	.short	0x010a
        /*0b72*/ 	.byte	0x05
	.zero		1


	//   ....[169]....
        /*0b74*/ 	.word	0x000039e0
        /*0b78*/ 	.word	0x000000ff
        /*0b7c*/ 	.word	0x00000000
        /*0b80*/ 	.short	0x010a
        /*0b82*/ 	.byte	0x05
	.zero		1


	//   ....[170]....
        /*0b84*/ 	.word	0x00003a70
        /*0b88*/ 	.word	0x000000ff
        /*0b8c*/ 	.word	0x00000000
        /*0b90*/ 	.short	0x010a
        /*0b92*/ 	.byte	0x05
	.zero		1


	//   ....[171]....
        /*0b94*/ 	.word	0x00003b00
        /*0b98*/ 	.word	0x000000ff
        /*0b9c*/ 	.word	0x00000000
        /*0ba0*/ 	.short	0x010a
        /*0ba2*/ 	.byte	0x05
	.zero		1


	//   ....[172]....
        /*0ba4*/ 	.word	0x00003b90
        /*0ba8*/ 	.word	0x000000ff
        /*0bac*/ 	.word	0x00000000
        /*0bb0*/ 	.short	0x010a
        /*0bb2*/ 	.byte	0x05
	.zero		1


	//   ....[173]....
        /*0bb4*/ 	.word	0x00003c20
        /*0bb8*/ 	.word	0x000000ff
        /*0bbc*/ 	.word	0x00000000
        /*0bc0*/ 	.short	0x010a
        /*0bc2*/ 	.byte	0x05
	.zero		1


	//   ....[174]....
        /*0bc4*/ 	.word	0x00003cb0
        /*0bc8*/ 	.word	0x000000ff
        /*0bcc*/ 	.word	0x00000000
        /*0bd0*/ 	.short	0x010a
        /*0bd2*/ 	.byte	0x05
	.zero		1


	//   ....[175]....
        /*0bd4*/ 	.word	0x00003d40
        /*0bd8*/ 	.word	0x000000ff
        /*0bdc*/ 	.word	0x00000000
        /*0be0*/ 	.short	0x010a
        /*0be2*/ 	.byte	0x05
	.zero		1


	//   ....[176]....
        /*0be4*/ 	.word	0x00003dd0
        /*0be8*/ 	.word	0x000000ff
        /*0bec*/ 	.word	0x00000000
        /*0bf0*/ 	.short	0x010a
        /*0bf2*/ 	.byte	0x05
	.zero		1


	//   ....[177]....
        /*0bf4*/ 	.word	0x00003e60
        /*0bf8*/ 	.word	0x000000ff
        /*0bfc*/ 	.word	0x00000000
        /*0c00*/ 	.short	0x010a
        /*0c02*/ 	.byte	0x05
	.zero		1


	//   ....[178]....
        /*0c04*/ 	.word	0x00003ef0
        /*0c08*/ 	.word	0x000000ff
        /*0c0c*/ 	.word	0x00000000
        /*0c10*/ 	.short	0x010a
        /*0c12*/ 	.byte	0x05
	.zero		1


	//   ....[179]....
        /*0c14*/ 	.word	0x00003f80
        /*0c18*/ 	.word	0x000000ff
        /*0c1c*/ 	.word	0x00000000
        /*0c20*/ 	.short	0x010a
        /*0c22*/ 	.byte	0x05
	.zero		1


	//   ....[180]....
        /*0c24*/ 	.word	0x00004010
        /*0c28*/ 	.word	0x000000ff
        /*0c2c*/ 	.word	0x00000000
        /*0c30*/ 	.short	0x010a
        /*0c32*/ 	.byte	0x05
	.zero		1


	//   ....[181]....
        /*0c34*/ 	.word	0x000040a0
        /*0c38*/ 	.word	0x000000ff
        /*0c3c*/ 	.word	0x00000000
        /*0c40*/ 	.short	0x010a
        /*0c42*/ 	.byte	0x05
	.zero		1


	//   ....[182]....
        /*0c44*/ 	.word	0x00004130
        /*0c48*/ 	.word	0x000000ff
        /*0c4c*/ 	.word	0x00000000
        /*0c50*/ 	.short	0x010a
        /*0c52*/ 	.byte	0x05
	.zero		1


	//   ....[183]....
        /*0c54*/ 	.word	0x000041c0
        /*0c58*/ 	.word	0x000000ff
        /*0c5c*/ 	.word	0x00000000
        /*0c60*/ 	.short	0x010a
        /*0c62*/ 	.byte	0x05
	.zero		1


	//   ....[184]....
        /*0c64*/ 	.word	0x00004250
        /*0c68*/ 	.word	0x000000ff
        /*0c6c*/ 	.word	0x00000000
        /*0c70*/ 	.short	0x010a
        /*0c72*/ 	.byte	0x05
	.zero		1


	//   ....[185]....
        /*0c74*/ 	.word	0x000042e0
        /*0c78*/ 	.word	0x000000ff
        /*0c7c*/ 	.word	0x00000000
        /*0c80*/ 	.short	0x010a
        /*0c82*/ 	.byte	0x05
	.zero		1


	//   ....[186]....
        /*0c84*/ 	.word	0x00004370
        /*0c88*/ 	.word	0x000000ff
        /*0c8c*/ 	.word	0x00000000
        /*0c90*/ 	.short	0x010a
        /*0c92*/ 	.byte	0x05
	.zero		1


	//   ....[187]....
        /*0c94*/ 	.word	0x00004400
        /*0c98*/ 	.word	0x000000ff
        /*0c9c*/ 	.word	0x00000000
        /*0ca0*/ 	.short	0x010a
        /*0ca2*/ 	.byte	0x05
	.zero		1


	//   ....[188]....
        /*0ca4*/ 	.word	0x00004490
        /*0ca8*/ 	.word	0x000000ff
        /*0cac*/ 	.word	0x00000000
        /*0cb0*/ 	.short	0x010a
        /*0cb2*/ 	.byte	0x05
	.zero		1


	//   ....[189]....
        /*0cb4*/ 	.word	0x00004520
        /*0cb8*/ 	.word	0x000000ff
        /*0cbc*/ 	.word	0x00000000
        /*0cc0*/ 	.short	0x010a
        /*0cc2*/ 	.byte	0x05
	.zero		1


	//   ....[190]....
        /*0cc4*/ 	.word	0x000045b0
        /*0cc8*/ 	.word	0x000000ff
        /*0ccc*/ 	.word	0x00000000
        /*0cd0*/ 	.short	0x010a
        /*0cd2*/ 	.byte	0x05
	.zero		1


	//   ....[191]....
        /*0cd4*/ 	.word	0x00004640
        /*0cd8*/ 	.word	0x000000ff
        /*0cdc*/ 	.word	0x00000000
        /*0ce0*/ 	.short	0x010a
        /*0ce2*/ 	.byte	0x05
	.zero		1


	//   ....[192]....
        /*0ce4*/ 	.word	0x000046e0
        /*0ce8*/ 	.word	0x00000000
        /*0cec*/ 	.word	0x00000000
        /*0cf0*/ 	.short	0x010a
        /*0cf2*/ 	.byte	0xff
	.zero		1


	//   ....[193]....
        /*0cf4*/ 	.word	0x00004800
        /*0cf8*/ 	.word	0x00000000
        /*0cfc*/ 	.word	0x000003e0
        /*0d00*/ 	.short	0x010a
        /*0d02*/ 	.byte	0xff
	.zero		1


	//   ....[194]....
        /*0d04*/ 	.word	0x00004860
        /*0d08*/ 	.word	0x00000004
        /*0d0c*/ 	.word	0x00000000
        /*0d10*/ 	.short	0x0101
        /*0d12*/ 	.byte	0xff
	.zero		1


	//   ....[195]....
        /*0d14*/ 	.word	0x00004880
        /*0d18*/ 	.word	0x000000ff
        /*0d1c*/ 	.word	0x00000390
        /*0d20*/ 	.short	0x010a
        /*0d22*/ 	.byte	0x05
	.zero		1


	//   ....[196]....
        /*0d24*/ 	.word	0x000049a0
        /*0d28*/ 	.word	0x00000000
        /*0d2c*/ 	.word	0x00000380
        /*0d30*/ 	.short	0x010a
        /*0d32*/ 	.byte	0xff
	.zero		1


	//   ....[197]....
        /*0d34*/ 	.word	0x00004ab0
        /*0d38*/ 	.word	0x00000000
        /*0d3c*/ 	.word	0x00000000
        /*0d40*/ 	.short	0x0101
        /*0d42*/ 	.byte	0xff
	.zero		1


	//   ....[198]....
        /*0d44*/ 	.word	0x00004b40
        /*0d48*/ 	.word	0x000000ff
        /*0d4c*/ 	.word	0x00000390
        /*0d50*/ 	.short	0x0106
        /*0d52*/ 	.byte	0x05
	.zero		1


	//   ....[199]....
        /*0d54*/ 	.word	0x00004b60
        /*0d58*/ 	.word	0x000000ff
        /*0d5c*/ 	.word	0x00000390
        /*0d60*/ 	.short	0x010a
        /*0d62*/ 	.byte	0x05
	.zero		1


	//   ....[200]....
        /*0d64*/ 	.word	0x00004bf0
        /*0d68*/ 	.word	0x000000ff
        /*0d6c*/ 	.word	0x00000390
        /*0d70*/ 	.short	0x0106
        /*0d72*/ 	.byte	0x04
	.zero		1


	//   ....[201]....
        /*0d74*/ 	.word	0x00004c30
        /*0d78*/ 	.word	0x00000000
        /*0d7c*/ 	.word	0x00000390
        /*0d80*/ 	.short	0x010a
        /*0d82*/ 	.byte	0xff
	.zero		1


	//   ....[202]....
        /*0d84*/ 	.word	0x00005110
        /*0d88*/ 	.word	0x00000000
        /*0d8c*/ 	.word	0x00000380
        /*0d90*/ 	.short	0x010a
        /*0d92*/ 	.byte	0xff
	.zero		1


	//   ....[203]....
        /*0d94*/ 	.word	0x00005210
        /*0d98*/ 	.word	0x00000003
        /*0d9c*/ 	.word	0x00000000
        /*0da0*/ 	.short	0x0101
        /*0da2*/ 	.byte	0xff
	.zero		1


	//   ....[204]....
        /*0da4*/ 	.word	0x00005220
        /*0da8*/ 	.word	0x000000ff
        /*0dac*/ 	.word	0x00000000
        /*0db0*/ 	.short	0x010a
        /*0db2*/ 	.byte	0x04
	.zero		1


	//   ....[205]....
        /*0db4*/ 	.word	0x00005240
        /*0db8*/ 	.word	0x000000ff
        /*0dbc*/ 	.word	0x000003c0
        /*0dc0*/ 	.short	0x010a
        /*0dc2*/ 	.byte	0x09
	.zero		1


	//   ....[206]....
        /*0dc4*/ 	.word	0x00005380
        /*0dc8*/ 	.word	0x000000ff
        /*0dcc*/ 	.word	0x00000000
        /*0dd0*/ 	.short	0x010a
        /*0dd2*/ 	.byte	0x07
	.zero		1


	//   ....[207]....
        /*0dd4*/ 	.word	0x000054b0
        /*0dd8*/ 	.word	0x000000ff
        /*0ddc*/ 	.word	0x00000000
        /*0de0*/ 	.short	0x010a
        /*0de2*/ 	.byte	0x04
	.zero		1


	//   ....[208]....
        /*0de4*/ 	.word	0x00005660
        /*0de8*/ 	.word	0x000000ff
        /*0dec*/ 	.word	0x00000000
        /*0df0*/ 	.short	0x010a
        /*0df2*/ 	.byte	0x05
	.zero		1


	//   ....[209]....
        /*0df4*/ 	.word	0x000056f0
        /*0df8*/ 	.word	0x000000ff
        /*0dfc*/ 	.word	0x00000000
        /*0e00*/ 	.short	0x010a
        /*0e02*/ 	.byte	0x05
	.zero		1


	//   ....[210]....
        /*0e04*/ 	.word	0x00005780
        /*0e08*/ 	.word	0x000000ff
        /*0e0c*/ 	.word	0x00000000
        /*0e10*/ 	.short	0x010a
        /*0e12*/ 	.byte	0x05
	.zero		1


	//   ....[211]....
        /*0e14*/ 	.word	0x00005810
        /*0e18*/ 	.word	0x000000ff
        /*0e1c*/ 	.word	0x00000000
        /*0e20*/ 	.short	0x010a
        /*0e22*/ 	.byte	0x07
	.zero		1


	//   ....[212]....
        /*0e24*/ 	.word	0x00005c50
        /*0e28*/ 	.word	0x00000000
        /*0e2c*/ 	.word	0x00000380
        /*0e30*/ 	.short	0x010a
        /*0e32*/ 	.byte	0xff
	.zero		1


	//   ....[213]....
        /*0e34*/ 	.word	0x00005d40
        /*0e38*/ 	.word	0x00000000
        /*0e3c*/ 	.word	0x00000000
        /*0e40*/ 	.short	0x0101
        /*0e42*/ 	.byte	0xff
	.zero		1


	//   ....[214]....
        /*0e44*/ 	.word	0x00006060
        /*0e48*/ 	.word	0x000000ff
        /*0e4c*/ 	.word	0x00000378
        /*0e50*/ 	.short	0x010a
        /*0e52*/ 	.byte	0x06
	.zero		1


	//   ....[215]....
        /*0e54*/ 	.word	0x000061e0
        /*0e58*/ 	.word	0x000000ff
        /*0e5c*/ 	.word	0x00000368
        /*0e60*/ 	.short	0x010a
        /*0e62*/ 	.byte	0x06
	.zero		1


	//   ....[216]....
        /*0e64*/ 	.word	0x00006510
        /*0e68*/ 	.word	0x000000ff
        /*0e6c*/ 	.word	0x00000360
        /*0e70*/ 	.short	0x010b
        /*0e72*/ 	.byte	0x06
	.zero		1


	//   ....[217]....
        /*0e74*/ 	.word	0x00006530
        /*0e78*/ 	.word	0x000000ff
        /*0e7c*/ 	.word	0x00000000
        /*0e80*/ 	.short	0x0101
        /*0e82*/ 	.byte	0x25
	.zero		1


	//   ....[218]....
        /*0e84*/ 	.word	0x00006570
        /*0e88*/ 	.word	0x00000000
        /*0e8c*/ 	.word	0x00000368
        /*0e90*/ 	.short	0x010a
        /*0e92*/ 	.byte	0xff
	.zero		1


	//   ....[219]....
        /*0e94*/ 	.word	0x000068d0
        /*0e98*/ 	.word	0x00000000
        /*0e9c*/ 	.word	0x00000380
        /*0ea0*/ 	.short	0x010a
        /*0ea2*/ 	.byte	0xff
	.zero		1


	//   ....[220]....
        /*0ea4*/ 	.word	0x000069e0
        /*0ea8*/ 	.word	0x00000000
        /*0eac*/ 	.word	0x00000000
        /*0eb0*/ 	.short	0x0101
        /*0eb2*/ 	.byte	0xff
	.zero		1


	//   ....[221]....
        /*0eb4*/ 	.word	0x00007390
        /*0eb8*/ 	.word	0x000000ff
        /*0ebc*/ 	.word	0x00000360
        /*0ec0*/ 	.short	0x010a
        /*0ec2*/ 	.byte	0x2b
	.zero		1


	//   ....[222]....
        /*0ec4*/ 	.word	0x000073b0
        /*0ec8*/ 	.word	0x0000005c
        /*0ecc*/ 	.word	0x000003a0
        /*0ed0*/ 	.short	0x010a
        /*0ed2*/ 	.byte	0xff
	.zero		1


	//   ....[223]....
        /*0ed4*/ 	.word	0x00007500
        /*0ed8*/ 	.word	0x000000ff
        /*0edc*/ 	.word	0x00000360
        /*0ee0*/ 	.short	0x010a
        /*0ee2*/ 	.byte	0x2b
	.zero		1


	//   ....[224]....
        /*0ee4*/ 	.word	0x000075e0
        /*0ee8*/ 	.word	0x000000ff
        /*0eec*/ 	.word	0x00000000
        /*0ef0*/ 	.short	0x0101
        /*0ef2*/ 	.byte	0x04
	.zero		1


	//   ....[225]....
        /*0ef4*/ 	.word	0x00007640
        /*0ef8*/ 	.word	0x0000005c
        /*0efc*/ 	.word	0x000003a0
        /*0f00*/ 	.short	0x010a
        /*0f02*/ 	.byte	0xff
	.zero		1


	//   ....[226]....
        /*0f04*/ 	.word	0x00007a10
        /*0f08*/ 	.word	0x000000ff
        /*0f0c*/ 	.word	0x00000000
        /*0f10*/ 	.short	0x0101
        /*0f12*/ 	.byte	0x05
	.zero		1


	//   ....[227]....
        /*0f14*/ 	.word	0x000082a0
        /*0f18*/ 	.word	0x00000003
        /*0f1c*/ 	.word	0x000003f0
        /*0f20*/ 	.short	0x010a
        /*0f22*/ 	.byte	0xff
	.zero		1


	//   ....[228]....
        /*0f24*/ 	.word	0x00008300
        /*0f28*/ 	.word	0x00000002
        /*0f2c*/ 	.word	0x000001b0
        /*0f30*/ 	.short	0x010a
        /*0f32*/ 	.byte	0xff
	.zero		1


	//   ....[229]....
        /*0f34*/ 	.word	0x00008360
        /*0f38*/ 	.word	0x00000002
        /*0f3c*/ 	.word	0x000001b0
        /*0f40*/ 	.short	0x010a
        /*0f42*/ 	.byte	0xff
	.zero		1


	//   ....[230]....
        /*0f44*/ 	.word	0x000083b0
        /*0f48*/ 	.word	0x00000002
        /*0f4c*/ 	.word	0x00000380
        /*0f50*/ 	.short	0x010a
        /*0f52*/ 	.byte	0xff
	.zero		1


	//   ....[231]....
        /*0f54*/ 	.word	0x00008410
        /*0f58*/ 	.word	0x00000000
        /*0f5c*/ 	.word	0x00000000
        /*0f60*/ 	.short	0x010a
        /*0f62*/ 	.byte	0xff
	.zero		1


	//   ....[232]....
        /*0f64*/ 	.word	0x00008470
        /*0f68*/ 	.word	0x00000000
        /*0f6c*/ 	.word	0x00000000
        /*0f70*/ 	.short	0x010a
        /*0f72*/ 	.byte	0xff
	.zero		1


	//   ....[233]....
        /*0f74*/ 	.word	0x000084d0
        /*0f78*/ 	.word	0x00000000
        /*0f7c*/ 	.word	0x00000000
        /*0f80*/ 	.short	0x010a
        /*0f82*/ 	.byte	0xff
	.zero		1


	//   ....[234]....
        /*0f84*/ 	.word	0x00008530
        /*0f88*/ 	.word	0x00000000
        /*0f8c*/ 	.word	0x00000000
        /*0f90*/ 	.short	0x010a
        /*0f92*/ 	.byte	0xff
	.zero		1


	//   ....[235]....
        /*0f94*/ 	.word	0x00008590
        /*0f98*/ 	.word	0x00000000
        /*0f9c*/ 	.word	0x00000000
        /*0fa0*/ 	.short	0x010a
        /*0fa2*/ 	.byte	0xff
	.zero		1


	//   ....[236]....
        /*0fa4*/ 	.word	0x000085f0
        /*0fa8*/ 	.word	0x00000000
        /*0fac*/ 	.word	0x00000000
        /*0fb0*/ 	.short	0x010a
        /*0fb2*/ 	.byte	0xff
	.zero		1


	//   ....[237]....
        /*0fb4*/ 	.word	0x00008650
        /*0fb8*/ 	.word	0x00000000
        /*0fbc*/ 	.word	0x00000000
        /*0fc0*/ 	.short	0x010a
        /*0fc2*/ 	.byte	0xff
	.zero		1


	//   ....[238]....
        /*0fc4*/ 	.word	0x000086b0
        /*0fc8*/ 	.word	0x00000000
        /*0fcc*/ 	.word	0x00000000
        /*0fd0*/ 	.short	0x010a
        /*0fd2*/ 	.byte	0xff
	.zero		1


	//   ....[239]....
        /*0fd4*/ 	.word	0x00008710
        /*0fd8*/ 	.word	0x00000000
        /*0fdc*/ 	.word	0x00000000
        /*0fe0*/ 	.short	0x010a
        /*0fe2*/ 	.byte	0xff
	.zero		1


	//   ....[240]....
        /*0fe4*/ 	.word	0x00008770
        /*0fe8*/ 	.word	0x00000000
        /*0fec*/ 	.word	0x00000000
        /*0ff0*/ 	.short	0x010a
        /*0ff2*/ 	.byte	0xff
	.zero		1


	//   ....[241]....
        /*0ff4*/ 	.word	0x000087d0
        /*0ff8*/ 	.word	0x00000000
        /*0ffc*/ 	.word	0x00000000
        /*1000*/ 	.short	0x010a
        /*1002*/ 	.byte	0xff
	.zero		1


	//   ....[242]....
        /*1004*/ 	.word	0x00008830
        /*1008*/ 	.word	0x00000000
        /*100c*/ 	.word	0x00000000
        /*1010*/ 	.short	0x010a
        /*1012*/ 	.byte	0xff
	.zero		1


	//   ....[243]....
        /*1014*/ 	.word	0x00008890
        /*1018*/ 	.word	0x00000000
        /*101c*/ 	.word	0x00000000
        /*1020*/ 	.short	0x010a
        /*1022*/ 	.byte	0xff
	.zero		1


	//   ....[244]....
        /*1024*/ 	.word	0x000088f0
        /*1028*/ 	.word	0x00000000
        /*102c*/ 	.word	0x00000000
        /*1030*/ 	.short	0x010a
        /*1032*/ 	.byte	0xff
	.zero		1


	//   ....[245]....
        /*1034*/ 	.word	0x00008950
        /*1038*/ 	.word	0x00000000
        /*103c*/ 	.word	0x00000000
        /*1040*/ 	.short	0x010a
        /*1042*/ 	.byte	0xff
	.zero		1


	//   ....[246]....
        /*1044*/ 	.word	0x000089b0
        /*1048*/ 	.word	0x00000000
        /*104c*/ 	.word	0x00000000
        /*1050*/ 	.short	0x010a
        /*1052*/ 	.byte	0xff
	.zero		1


	//   ....[247]....
        /*1054*/ 	.word	0x00008a10
        /*1058*/ 	.word	0x00000000
        /*105c*/ 	.word	0x00000000
        /*1060*/ 	.short	0x010a
        /*1062*/ 	.byte	0xff
	.zero		1


	//   ....[248]....
        /*1064*/ 	.word	0x00008a70
        /*1068*/ 	.word	0x00000000
        /*106c*/ 	.word	0x00000000
        /*1070*/ 	.short	0x010a
        /*1072*/ 	.byte	0xff
	.zero		1


	//   ....[249]....
        /*1074*/ 	.word	0x00008ad0
        /*1078*/ 	.word	0x00000000
        /*107c*/ 	.word	0x00000000
        /*1080*/ 	.short	0x010a
        /*1082*/ 	.byte	0xff
	.zero		1


	//   ....[250]....
        /*1084*/ 	.word	0x00008b30
        /*1088*/ 	.word	0x00000000
        /*108c*/ 	.word	0x00000000
        /*1090*/ 	.short	0x010a
        /*1092*/ 	.byte	0xff
	.zero		1


	//   ....[251]....
        /*1094*/ 	.word	0x00008b90
        /*1098*/ 	.word	0x00000000
        /*109c*/ 	.word	0x00000000
        /*10a0*/ 	.short	0x010a
        /*10a2*/ 	.byte	0xff
	.zero		1


	//   ....[252]....
        /*10a4*/ 	.word	0x00008bf0
        /*10a8*/ 	.word	0x00000000
        /*10ac*/ 	.word	0x00000000
        /*10b0*/ 	.short	0x010a
        /*10b2*/ 	.byte	0xff
	.zero		1


	//   ....[253]....
        /*10b4*/ 	.word	0x00008c50
        /*10b8*/ 	.word	0x00000000
        /*10bc*/ 	.word	0x00000000
        /*10c0*/ 	.short	0x010a
        /*10c2*/ 	.byte	0xff
	.zero		1


	//   ....[254]....
        /*10c4*/ 	.word	0x00008cb0
        /*10c8*/ 	.word	0x00000000
        /*10cc*/ 	.word	0x00000000
        /*10d0*/ 	.short	0x010a
        /*10d2*/ 	.byte	0xff
	.zero		1


	//   ....[255]....
        /*10d4*/ 	.word	0x00008d10
        /*10d8*/ 	.word	0x00000000
        /*10dc*/ 	.word	0x00000000
        /*10e0*/ 	.short	0x010a
        /*10e2*/ 	.byte	0xff
	.zero		1


	//   ....[0]....
        /*10e4*/ 	.word	0x00008d70
        /*10e8*/ 	.word	0x00000000
        /*10ec*/ 	.word	0x00000000
        /*10f0*/ 	.short	0x010a
        /*10f2*/ 	.byte	0xff
	.zero		1


	//   ....[1]....
        /*10f4*/ 	.word	0x00008dd0
        /*10f8*/ 	.word	0x00000000
        /*10fc*/ 	.word	0x00000000
        /*1100*/ 	.short	0x010a
        /*1102*/ 	.byte	0xff
	.zero		1


	//   ....[2]....
        /*1104*/ 	.word	0x00008e30
        /*1108*/ 	.word	0x00000000
        /*110c*/ 	.word	0x00000000
        /*1110*/ 	.short	0x010a
        /*1112*/ 	.byte	0xff
	.zero		1


	//   ....[3]....
        /*1114*/ 	.word	0x00008e90
        /*1118*/ 	.word	0x00000000
        /*111c*/ 	.word	0x00000000
        /*1120*/ 	.short	0x010a
        /*1122*/ 	.byte	0xff
	.zero		1


	//   ....[4]....
        /*1124*/ 	.word	0x00008ef0
        /*1128*/ 	.word	0x00000000
        /*112c*/ 	.word	0x00000000
        /*1130*/ 	.short	0x010a
        /*1132*/ 	.byte	0xff
	.zero		1


	//   ....[5]....
        /*1134*/ 	.word	0x00008f50
        /*1138*/ 	.word	0x00000000
        /*113c*/ 	.word	0x00000000
        /*1140*/ 	.short	0x010a
        /*1142*/ 	.byte	0xff
	.zero		1


	//   ....[6]....
        /*1144*/ 	.word	0x00008fb0
        /*1148*/ 	.word	0x00000000
        /*114c*/ 	.word	0x00000000
        /*1150*/ 	.short	0x010a
        /*1152*/ 	.byte	0xff
	.zero		1


	//   ....[7]....
        /*1154*/ 	.word	0x00009010
        /*1158*/ 	.word	0x00000000
        /*115c*/ 	.word	0x00000000
        /*1160*/ 	.short	0x010a
        /*1162*/ 	.byte	0xff
	.zero		1


	//   ....[8]....
        /*1164*/ 	.word	0x00009070
        /*1168*/ 	.word	0x00000000
        /*116c*/ 	.word	0x00000000
        /*1170*/ 	.short	0x010a
        /*1172*/ 	.byte	0xff
	.zero		1


	//   ....[9]....
        /*1174*/ 	.word	0x000090d0
        /*1178*/ 	.word	0x00000000
        /*117c*/ 	.word	0x00000000
        /*1180*/ 	.short	0x010a
        /*1182*/ 	.byte	0xff
	.zero		1


	//   ....[10]....
        /*1184*/ 	.word	0x00009130
        /*1188*/ 	.word	0x00000000
        /*118c*/ 	.word	0x00000000
        /*1190*/ 	.short	0x010a
        /*1192*/ 	.byte	0xff
	.zero		1


	//   ....[11]....
        /*1194*/ 	.word	0x00009190
        /*1198*/ 	.word	0x00000000
        /*119c*/ 	.word	0x00000000
        /*11a0*/ 	.short	0x010a
        /*11a2*/ 	.byte	0xff
	.zero		1


	//   ....[12]....
        /*11a4*/ 	.word	0x000091f0
        /*11a8*/ 	.word	0x00000000
        /*11ac*/ 	.word	0x00000000
        /*11b0*/ 	.short	0x010a
        /*11b2*/ 	.byte	0xff
	.zero		1


	//   ....[13]....
        /*11b4*/ 	.word	0x00009250
        /*11b8*/ 	.word	0x00000000
        /*11bc*/ 	.word	0x00000000
        /*11c0*/ 	.short	0x010a
        /*11c2*/ 	.byte	0xff
	.zero		1


	//   ....[14]....
        /*11c4*/ 	.word	0x000092b0
        /*11c8*/ 	.word	0x00000000
        /*11cc*/ 	.word	0x00000000
        /*11d0*/ 	.short	0x010a
        /*11d2*/ 	.byte	0xff
	.zero		1


	//   ....[15]....
        /*11d4*/ 	.word	0x00009310
        /*11d8*/ 	.word	0x00000000
        /*11dc*/ 	.word	0x00000000
        /*11e0*/ 	.short	0x010a
        /*11e2*/ 	.byte	0xff
	.zero		1


	//   ....[16]....
        /*11e4*/ 	.word	0x00009370
        /*11e8*/ 	.word	0x00000000
        /*11ec*/ 	.word	0x00000000
        /*11f0*/ 	.short	0x010a
        /*11f2*/ 	.byte	0xff
	.zero		1


	//   ....[17]....
        /*11f4*/ 	.word	0x000093d0
        /*11f8*/ 	.word	0x00000000
        /*11fc*/ 	.word	0x00000000
        /*1200*/ 	.short	0x010a
        /*1202*/ 	.byte	0xff
	.zero		1


	//   ....[18]....
        /*1204*/ 	.word	0x00009430
        /*1208*/ 	.word	0x00000000
        /*120c*/ 	.word	0x00000000
        /*1210*/ 	.short	0x010a
        /*1212*/ 	.byte	0xff
	.zero		1


	//   ....[19]....
        /*1214*/ 	.word	0x00009490
        /*1218*/ 	.word	0x00000000
        /*121c*/ 	.word	0x00000000
        /*1220*/ 	.short	0x010a
        /*1222*/ 	.byte	0xff
	.zero		1


	//   ....[20]....
        /*1224*/ 	.word	0x000094f0
        /*1228*/ 	.word	0x00000000
        /*122c*/ 	.word	0x00000000
        /*1230*/ 	.short	0x010a
        /*1232*/ 	.byte	0xff
	.zero		1


	//   ....[21]....
        /*1234*/ 	.word	0x00009550
        /*1238*/ 	.word	0x00000000
        /*123c*/ 	.word	0x00000000
        /*1240*/ 	.short	0x010a
        /*1242*/ 	.byte	0xff
	.zero		1


	//   ....[22]....
        /*1244*/ 	.word	0x000095b0
        /*1248*/ 	.word	0x00000000
        /*124c*/ 	.word	0x00000000
        /*1250*/ 	.short	0x010a
        /*1252*/ 	.byte	0xff
	.zero		1


	//   ....[23]....
        /*1254*/ 	.word	0x00009610
        /*1258*/ 	.word	0x00000000
        /*125c*/ 	.word	0x00000000
        /*1260*/ 	.short	0x010a
        /*1262*/ 	.byte	0xff
	.zero		1


	//   ....[24]....
        /*1264*/ 	.word	0x00009670
        /*1268*/ 	.word	0x00000000
        /*126c*/ 	.word	0x00000000
        /*1270*/ 	.short	0x010a
        /*1272*/ 	.byte	0xff
	.zero		1


	//   ....[25]....
        /*1274*/ 	.word	0x000096d0
        /*1278*/ 	.word	0x00000000
        /*127c*/ 	.word	0x00000000
        /*1280*/ 	.short	0x010a
        /*1282*/ 	.byte	0xff
	.zero		1


	//   ....[26]....
        /*1284*/ 	.word	0x00009730
        /*1288*/ 	.word	0x00000000
        /*128c*/ 	.word	0x00000000
        /*1290*/ 	.short	0x010a
        /*1292*/ 	.byte	0xff
	.zero		1


	//   ....[27]....
        /*1294*/ 	.word	0x00009790
        /*1298*/ 	.word	0x00000000
        /*129c*/ 	.word	0x00000000
        /*12a0*/ 	.short	0x010a
        /*12a2*/ 	.byte	0xff
	.zero		1


	//   ....[28]....
        /*12a4*/ 	.word	0x000097e0
        /*12a8*/ 	.word	0x00000000
        /*12ac*/ 	.word	0x000003e0
        /*12b0*/ 	.short	0x010a
        /*12b2*/ 	.byte	0xff
	.zero		1


	//   ....[29]....
        /*12b4*/ 	.word	0x00009840
        /*12b8*/ 	.word	0x00000000
        /*12bc*/ 	.word	0x00000390
        /*12c0*/ 	.short	0x010a
        /*12c2*/ 	.byte	0xff
	.zero		1


	//   ....[30]....
        /*12c4*/ 	.word	0x00009890
        /*12c8*/ 	.word	0x00000000
        /*12cc*/ 	.word	0x00000380
        /*12d0*/ 	.short	0x010a
        /*12d2*/ 	.byte	0xff
	.zero		1


	//   ....[31]....
        /*12d4*/ 	.word	0x000098f0
        /*12d8*/ 	.word	0x00000000
        /*12dc*/ 	.word	0x00000390
        /*12e0*/ 	.short	0x010a
        /*12e2*/ 	.byte	0xff
	.zero		1


	//   ....[32]....
        /*12e4*/ 	.word	0x00009940
        /*12e8*/ 	.word	0x00000000
        /*12ec*/ 	.word	0x00000380
        /*12f0*/ 	.short	0x010a
        /*12f2*/ 	.byte	0xff
	.zero		1


	//   ....[33]....
        /*12f4*/ 	.word	0x000099a0
        /*12f8*/ 	.word	0x00000003
        /*12fc*/ 	.word	0x000003c0
        /*1300*/ 	.short	0x010a
        /*1302*/ 	.byte	0xff
	.zero		1


	//   ....[34]....
        /*1304*/ 	.word	0x00009a00
        /*1308*/ 	.word	0x00000000
        /*130c*/ 	.word	0x00000000
        /*1310*/ 	.short	0x010a
        /*1312*/ 	.byte	0xff
	.zero		1


	//   ....[35]....
        /*1314*/ 	.word	0x00009a60
        /*1318*/ 	.word	0x00000000
        /*131c*/ 	.word	0x00000000
        /*1320*/ 	.short	0x010a
        /*1322*/ 	.byte	0xff
	.zero		1


	//   ....[36]....
        /*1324*/ 	.word	0x00009ac0
        /*1328*/ 	.word	0x00000000
        /*132c*/ 	.word	0x00000000
        /*1330*/ 	.short	0x010a
        /*1332*/ 	.byte	0xff
	.zero		1


	//   ....[37]....
        /*1334*/ 	.word	0x00009b20
        /*1338*/ 	.word	0x00000000
        /*133c*/ 	.word	0x00000000
        /*1340*/ 	.short	0x010a
        /*1342*/ 	.byte	0xff
	.zero		1


	//   ....[38]....
        /*1344*/ 	.word	0x00009b80
        /*1348*/ 	.word	0x00000000
        /*134c*/ 	.word	0x00000000
        /*1350*/ 	.short	0x010a
        /*1352*/ 	.byte	0xff
	.zero		1


	//   ....[39]....
        /*1354*/ 	.word	0x00009bd0
        /*1358*/ 	.word	0x00000000
        /*135c*/ 	.word	0x00000380
        /*1360*/ 	.short	0x010a
        /*1362*/ 	.byte	0xff
	.zero		1


	//   ....[40]....
        /*1364*/ 	.word	0x00009c30
        /*1368*/ 	.word	0x00000000
        /*136c*/ 	.word	0x00000378
        /*1370*/ 	.short	0x010a
        /*1372*/ 	.byte	0xff
	.zero		1


	//   ....[41]....
        /*1374*/ 	.word	0x00009c90
        /*1378*/ 	.word	0x00000003
        /*137c*/ 	.word	0x00000368
        /*1380*/ 	.short	0x010a
        /*1382*/ 	.byte	0xff
	.zero		1


	//   ....[42]....
        /*1384*/ 	.word	0x00009ce0
        /*1388*/ 	.word	0x00000000
        /*138c*/ 	.word	0x00000380
        /*1390*/ 	.short	0x010a
        /*1392*/ 	.byte	0xff
	.zero		1


	//   ....[43]....
        /*1394*/ 	.word	0x00009d40
        /*1398*/ 	.word	0x00000000
        /*139c*/ 	.word	0x00000360
        /*13a0*/ 	.short	0x010a
        /*13a2*/ 	.byte	0xff
	.zero		1


	//   ....[44]....
        /*13a4*/ 	.word	0x00009d90
        /*13a8*/ 	.word	0x0000005c
        /*13ac*/ 	.word	0x000003a0
        /*13b0*/ 	.short	0x010a
        /*13b2*/ 	.byte	0xff
	.zero		1


	//----- nvinfo : EIATTR_NUM_MBARRIERS
	.align		4
.L_47:
        /*13b4*/ 	.byte	0x03, 0x38
        /*13b6*/ 	.short	0x0080


	//----- nvinfo : EIATTR_EXIT_INSTR_OFFSETS
	.align		4
        /*13b8*/ 	.byte	0x04, 0x1c
        /*13ba*/ 	.short	(.L_49 - .L_48)


	//   ....[0]....
.L_48:
        /*13bc*/ 	.word	0x00004710


	//   ....[1]....
        /*13c0*/ 	.word	0x00004c00


	//   ....[2]....
        /*13c4*/ 	.word	0x00004c60


	//   ....[3]....
        /*13c8*/ 	.word	0x00005a70


	//   ....[4]....
        /*13cc*/ 	.word	0x000065a0


	//   ....[5]....
        /*13d0*/ 	.word	0x000065e0


	//   ....[6]....
        /*13d4*/ 	.word	0x00008290


	//----- nvinfo : EIATTR_MAX_THREADS
	.align		4
.L_49:
        /*13d8*/ 	.byte	0x04, 0x05
        /*13da*/ 	.short	(.L_51 - .L_50)
.L_50:
        /*13dc*/ 	.word	0x00000100
        /*13e0*/ 	.word	0x00000001
        /*13e4*/ 	.word	0x00000001


	//----- nvinfo : EIATTR_CRS_STACK_SIZE
	.align		4
.L_51:
        /*13e8*/ 	.byte	0x04, 0x1e
        /*13ea*/ 	.short	(.L_53 - .L_52)
.L_52:
        /*13ec*/ 	.word	0x00000000


	//----- nvinfo : EIATTR_CBANK_PARAM_SIZE
	.align		4
.L_53:
        /*13f0*/ 	.byte	0x03, 0x19
        /*13f2*/ 	.short	0x0800


	//----- nvinfo : EIATTR_PARAM_CBANK
	.align		4
        /*13f4*/ 	.byte	0x04, 0x0a
        /*13f6*/ 	.short	(.L_55 - .L_54)
	.align		4
.L_54:
        /*13f8*/ 	.word	index@(.nv.constant0._ZN7cutlass13device_kernelINS_4gemm6kernel13GemmUniversalIN4cute5tupleIJiiiiEEENS1_10collective13CollectiveMmaINS1_35MainloopSm100TmaUmmaWarpSpecializedILi54ELi2ELi4ENS5_IJNS4_1CILi1EEESB_SB_EEEEENS5_IJNSA_ILi64EEESE_NSA_ILi32EEEEEENS_12float_e5m2_tENS5_IJlSB_lEEENS_12float_e4m3_tESI_NS4_8TiledMMAINS4_8MMA_AtomIJNS4_10MMA_TraitsINS4_19SM100_MMA_F8F6F4_SSEJSH_SJ_fSE_SE_NS4_17integral_constantINS4_4UMMA5MajorELSQ_0EEESR_NSO_INSP_7ScaleInELSS_0EEEST_EEEEEENS4_6LayoutISC_NS5_IJNSA_ILi0EEESX_SX_EEEEENS5_IJNS4_10UnderscoreES10_S10_EEEEENS4_13SM90_TMA_LOADENS4_14ComposedLayoutINS4_7SwizzleILi1ELi4ELi3EEENS4_18smem_ptr_flag_bitsILi8EEENSW_INS5_IJNSA_ILi8EEESF_EEENS5_IJSF_SB_EEEEEEEvNS4_8identityES13_S1D_vS1E_EENS_8epilogue10collective18CollectiveEpilogueINS1G_23Sm100TmaWarpSpecializedILi1ELi1ELi32ELb0ELb0EEEJSG_NS5_IJNSW_ISE_SB_EES1L_EEESH_SI_SH_SI_NS1G_6fusion15FusionCallbacksIS1K_NS1N_17LinearCombinationISH_fSH_fLNS_15FloatRoundStyleE2EEESG_S1M_JEEENS4_5SM1004TMEM4LOAD26SM100_TMEM_LOAD_16dp32b32xES13_NS14_INS15_ILi2ELi4ELi3EEES18_NSW_INS5_IJS19_SE_EEENS5_IJSE_SB_EEEEEEENS4_39AutoVectorizingCopyWithAssumedAlignmentILi128EEENS4_14SM90_TMA_STOREES21_S23_S23_EEEvvEEEEvNT_6ParamsE)
        /*13fc*/ 	.short	0x0380
        /*13fe*/ 	.short	0x0800


	//----- nvinfo : EIATTR_SW_WAR
	.align		4
.L_55:
        /*1400*/ 	.byte	0x04, 0x36
        /*1402*/ 	.short	(.L_57 - .L_56)
.L_56:
        /*1404*/ 	.word	0x00000008
.L_57:


//--------------------- .nv.callgraph             --------------------------
	.section	.nv.callgraph,"",@"SHT_CUDA_CALLGRAPH"
	.align	4
	.sectionentsize	8
	.align		4
        /*0000*/ 	.word	0x00000000
	.align		4
        /*0004*/ 	.word	0xffffffff
	.align		4
        /*0008*/ 	.word	index@(_ZN7cutlass13device_kernelINS_4gemm6kernel13GemmUniversalIN4cute5tupleIJiiiiEEENS1_10collective13CollectiveMmaINS1_35MainloopSm100TmaUmmaWarpSpecializedILi54ELi2ELi4ENS5_IJNS4_1CILi1EEESB_SB_EEEEENS5_IJNSA_ILi64EEESE_NSA_ILi32EEEEEENS_12float_e5m2_tENS5_IJlSB_lEEENS_12float_e4m3_tESI_NS4_8TiledMMAINS4_8MMA_AtomIJNS4_10MMA_TraitsINS4_19SM100_MMA_F8F6F4_SSEJSH_SJ_fSE_SE_NS4_17integral_constantINS4_4UMMA5MajorELSQ_0EEESR_NSO_INSP_7ScaleInELSS_0EEEST_EEEEEENS4_6LayoutISC_NS5_IJNSA_ILi0EEESX_SX_EEEEENS5_IJNS4_10UnderscoreES10_S10_EEEEENS4_13SM90_TMA_LOADENS4_14ComposedLayoutINS4_7SwizzleILi1ELi4ELi3EEENS4_18smem_ptr_flag_bitsILi8EEENSW_INS5_IJNSA_ILi8EEESF_EEENS5_IJSF_SB_EEEEEEEvNS4_8identityES13_S1D_vS1E_EENS_8epilogue10collective18CollectiveEpilogueINS1G_23Sm100TmaWarpSpecializedILi1ELi1ELi32ELb0ELb0EEEJSG_NS5_IJNSW_ISE_SB_EES1L_EEESH_SI_SH_SI_NS1G_6fusion15FusionCallbacksIS1K_NS1N_17LinearCombinationISH_fSH_fLNS_15FloatRoundStyleE2EEESG_S1M_JEEENS4_5SM1004TMEM4LOAD26SM100_TMEM_LOAD_16dp32b32xES13_NS14_INS15_ILi2ELi4ELi3EEES18_NSW_INS5_IJS19_SE_EEENS5_IJSE_SB_EEEEEEENS4_39AutoVectorizingCopyWithAssumedAlignmentILi128EEENS4_14SM90_TMA_STOREES21_S23_S23_EEEvvEEEEvNT_6ParamsE)
	.align		4
        /*000c*/ 	.word	index@(__assertfail)
	.align		4
        /*0010*/ 	.word	0x00000000
	.align		4
        /*0014*/ 	.word	0xfffffffe
	.align		4
        /*0018*/ 	.word	0x00000000
	.align		4
        /*001c*/ 	.word	0xfffffffd
	.align		4
        /*0020*/ 	.word	0x00000000
	.align		4
        /*0024*/ 	.word	0xfffffffc


//--------------------- .nv.constant4             --------------------------
	.section	.nv.constant4,"a",@progbits
	.align	8
	.align		8
.nv.constant4:
        /*0000*/ 	.dword	__assertfail
	.align		8
        /*0008*/ 	.dword	__unnamed_1
	.align		8
        /*0010*/ 	.dword	__unnamed_2
	.align		8
        /*0018*/ 	.dword	_ZN40_INTERNAL_9bfa60ac_4_k_cu_c1d5a347_238724cuda3std3__45__cpo5beginE
	.align		8
        /*0020*/ 	.dword	_ZN40_INTERNAL_9bfa60ac_4_k_cu_c1d5a347_238724cuda3std3__45__cpo3endE
	.align		8
        /*0028*/ 	.dword	_ZN40_INTERNAL_9bfa60ac_4_k_cu_c1d5a347_238724cuda3std3__45__cpo6cbeginE
	.align		8
        /*0030*/ 	.dword	_ZN40_INTERNAL_9bfa60ac_4_k_cu_c1d5a347_238724cuda3std3__45__cpo4cendE
	.align		8
        /*0038*/ 	.dword	_ZN40_INTERNAL_9bfa60ac_4_k_cu_c1d5a347_238724cuda3std3__442_GLOBAL__N__9bfa60ac_4_k_cu_c1d5a347_238726ignoreE
	.align		8
        /*0040*/ 	.dword	_ZN40_INTERNAL_9bfa60ac_4_k_cu_c1d5a347_238724cuda3std3__419piecewise_constructE
	.align		8
        /*0048*/ 	.dword	_ZN40_INTERNAL_9bfa60ac_4_k_cu_c1d5a347_238724cuda3std3__48in_placeE
	.align		8
        /*0050*/ 	.dword	_ZN40_INTERNAL_9bfa60ac_4_k_cu_c1d5a347_238724cuda3std6ranges3__45__cpo4swapE
	.align		8
        /*0058*/ 	.dword	_ZN40_INTERNAL_9bfa60ac_4_k_cu_c1d5a347_238724cuda3std6ranges3__45__cpo9iter_moveE
	.align		8
        /*0060*/ 	.dword	_ZN40_INTERNAL_9bfa60ac_4_k_cu_c1d5a347_238724cute7productE
	.align		8
        /*0068*/ 	.dword	_ZN40_INTERNAL_9bfa60ac_4_k_cu_c1d5a347_238724cute1_E
	.align		8
        /*0070*/ 	.dword	$str$25
	.align		8
        /*0078*/ 	.dword	$str$26
	.align		8
        /*0080*/ 	.dword	$str$27
	.align		8
        /*0088*/ 	.dword	$str$28


//--------------------- .text._ZN7cutlass13device_kernelINS_4gemm6kernel13GemmUniversalIN4cute5tupleIJiiiiEEENS1_10collective13CollectiveMmaINS1_35MainloopSm100TmaUmmaWarpSpecializedILi54ELi2ELi4ENS5_IJNS4_1CILi1EEESB_SB_EEEEENS5_IJNSA_ILi64EEESE_NSA_ILi32EEEEEENS_12float_e5m2_tENS5_IJlSB_lEEENS_12float_e4m3_tESI_NS4_8TiledMMAINS4_8MMA_AtomIJNS4_10MMA_TraitsINS4_19SM100_MMA_F8F6F4_SSEJSH_SJ_fSE_SE_NS4_17integral_constantINS4_4UMMA5MajorELSQ_0EEESR_NSO_INSP_7ScaleInELSS_0EEEST_EEEEEENS4_6LayoutISC_NS5_IJNSA_ILi0EEESX_SX_EEEEENS5_IJNS4_10UnderscoreES10_S10_EEEEENS4_13SM90_TMA_LOADENS4_14ComposedLayoutINS4_7SwizzleILi1ELi4ELi3EEENS4_18smem_ptr_flag_bitsILi8EEENSW_INS5_IJNSA_ILi8EEESF_EEENS5_IJSF_SB_EEEEEEEvNS4_8identityES13_S1D_vS1E_EENS_8epilogue10collective18CollectiveEpilogueINS1G_23Sm100TmaWarpSpecializedILi1ELi1ELi32ELb0ELb0EEEJSG_NS5_IJNSW_ISE_SB_EES1L_EEESH_SI_SH_SI_NS1G_6fusion15FusionCallbacksIS1K_NS1N_17LinearCombinationISH_fSH_fLNS_15FloatRoundStyleE2EEESG_S1M_JEEENS4_5SM1004TMEM4LOAD26SM100_TMEM_LOAD_16dp32b32xES13_NS14_INS15_ILi2ELi4ELi3EEES18_NSW_INS5_IJS19_SE_EEENS5_IJSE_SB_EEEEEEENS4_39AutoVectorizingCopyWithAssumedAlignmentILi128EEENS4_14SM90_TMA_STOREES21_S23_S23_EEEvvEEEEvNT_6ParamsE --------------------------
	.section	.text._ZN7cutlass13device_kernelINS_4gemm6kernel13GemmUniversalIN4cute5tupleIJiiiiEEENS1_10collective13CollectiveMmaINS1_35MainloopSm100TmaUmmaWarpSpecializedILi54ELi2ELi4ENS5_IJNS4_1CILi1EEESB_SB_EEEEENS5_IJNSA_ILi64EEESE_NSA_ILi32EEEEEENS_12float_e5m2_tENS5_IJlSB_lEEENS_12float_e4m3_tESI_NS4_8TiledMMAINS4_8MMA_AtomIJNS4_10MMA_TraitsINS4_19SM100_MMA_F8F6F4_SSEJSH_SJ_fSE_SE_NS4_17integral_constantINS4_4UMMA5MajorELSQ_0EEESR_NSO_INSP_7ScaleInELSS_0EEEST_EEEEEENS4_6LayoutISC_NS5_IJNSA_ILi0EEESX_SX_EEEEENS5_IJNS4_10UnderscoreES10_S10_EEEEENS4_13SM90_TMA_LOADENS4_14ComposedLayoutINS4_7SwizzleILi1ELi4ELi3EEENS4_18smem_ptr_flag_bitsILi8EEENSW_INS5_IJNSA_ILi8EEESF_EEENS5_IJSF_SB_EEEEEEEvNS4_8identityES13_S1D_vS1E_EENS_8epilogue10collective18CollectiveEpilogueINS1G_23Sm100TmaWarpSpecializedILi1ELi1ELi32ELb0ELb0EEEJSG_NS5_IJNSW_ISE_SB_EES1L_EEESH_SI_SH_SI_NS1G_6fusion15FusionCallbacksIS1K_NS1N_17LinearCombinationISH_fSH_fLNS_15FloatRoundStyleE2EEESG_S1M_JEEENS4_5SM1004TMEM4LOAD26SM100_TMEM_LOAD_16dp32b32xES13_NS14_INS15_ILi2ELi4ELi3EEES18_NSW_INS5_IJS19_SE_EEENS5_IJSE_SB_EEEEEEENS4_39AutoVectorizingCopyWithAssumedAlignmentILi128EEENS4_14SM90_TMA_STOREES21_S23_S23_EEEvvEEEEvNT_6ParamsE,"ax",@progbits
	.align	128
.text._ZN7cutlass13device_kernelINS_4gemm6kernel13GemmUniversalIN4cute5tupleIJiiiiEEENS1_10collective13CollectiveMmaINS1_35MainloopSm100TmaUmmaWarpSpecializedILi54ELi2ELi4ENS5_IJNS4_1CILi1EEESB_SB_EEEEENS5_IJNSA_ILi64EEESE_NSA_ILi32EEEEEENS_12float_e5m2_tENS5_IJlSB_lEEENS_12float_e4m3_tESI_NS4_8TiledMMAINS4_8MMA_AtomIJNS4_10MMA_TraitsINS4_19SM100_MMA_F8F6F4_SSEJSH_SJ_fSE_SE_NS4_17integral_constantINS4_4UMMA5MajorELSQ_0EEESR_NSO_INSP_7ScaleInELSS_0EEEST_EEEEEENS4_6LayoutISC_NS5_IJNSA_ILi0EEESX_SX_EEEEENS5_IJNS4_10UnderscoreES10_S10_EEEEENS4_13SM90_TMA_LOADENS4_14ComposedLayoutINS4_7SwizzleILi1ELi4ELi3EEENS4_18smem_ptr_flag_bitsILi8EEENSW_INS5_IJNSA_ILi8EEESF_EEENS5_IJSF_SB_EEEEEEEvNS4_8identityES13_S1D_vS1E_EENS_8epilogue10collective18CollectiveEpilogueINS1G_23Sm100TmaWarpSpecializedILi1ELi1ELi32ELb0ELb0EEEJSG_NS5_IJNSW_ISE_SB_EES1L_EEESH_SI_SH_SI_NS1G_6fusion15FusionCallbacksIS1K_NS1N_17LinearCombinationISH_fSH_fLNS_15FloatRoundStyleE2EEESG_S1M_JEEENS4_5SM1004TMEM4LOAD26SM100_TMEM_LOAD_16dp32b32xES13_NS14_INS15_ILi2ELi4ELi3EEES18_NSW_INS5_IJS19_SE_EEENS5_IJSE_SB_EEEEEEENS4_39AutoVectorizingCopyWithAssumedAlignmentILi128EEENS4_14SM90_TMA_STOREES21_S23_S23_EEEvvEEEEvNT_6ParamsE:
        .type           _ZN7cutlass13device_kernelINS_4gemm6kernel13GemmUniversalIN4cute5tupleIJiiiiEEENS1_10collective13CollectiveMmaINS1_35MainloopSm100TmaUmmaWarpSpecializedILi54ELi2ELi4ENS5_IJNS4_1CILi1EEESB_SB_EEEEENS5_IJNSA_ILi64EEESE_NSA_ILi32EEEEEENS_12float_e5m2_tENS5_IJlSB_lEEENS_12float_e4m3_tESI_NS4_8TiledMMAINS4_8MMA_AtomIJNS4_10MMA_TraitsINS4_19SM100_MMA_F8F6F4_SSEJSH_SJ_fSE_SE_NS4_17integral_constantINS4_4UMMA5MajorELSQ_0EEESR_NSO_INSP_7ScaleInELSS_0EEEST_EEEEEENS4_6LayoutISC_NS5_IJNSA_ILi0EEESX_SX_EEEEENS5_IJNS4_10UnderscoreES10_S10_EEEEENS4_13SM90_TMA_LOADENS4_14ComposedLayoutINS4_7SwizzleILi1ELi4ELi3EEENS4_18smem_ptr_flag_bitsILi8EEENSW_INS5_IJNSA_ILi8EEESF_EEENS5_IJSF_SB_EEEEEEEvNS4_8identityES13_S1D_vS1E_EENS_8epilogue10collective18CollectiveEpilogueINS1G_23Sm100TmaWarpSpecializedILi1ELi1ELi32ELb0ELb0EEEJSG_NS5_IJNSW_ISE_SB_EES1L_EEESH_SI_SH_SI_NS1G_6fusion15FusionCallbacksIS1K_NS1N_17LinearCombinationISH_fSH_fLNS_15FloatRoundStyleE2EEESG_S1M_JEEENS4_5SM1004TMEM4LOAD26SM100_TMEM_LOAD_16dp32b32xES13_NS14_INS15_ILi2ELi4ELi3EEES18_NSW_INS5_IJS19_SE_EEENS5_IJSE_SB_EEEEEEENS4_39AutoVectorizingCopyWithAssumedAlignmentILi128EEENS4_14SM90_TMA_STOREES21_S23_S23_EEEvvEEEEvNT_6ParamsE,@function
        .size           _ZN7cutlass13device_kernelINS_4gemm6kernel13GemmUniversalIN4cute5tupleIJiiiiEEENS1_10collective13CollectiveMmaINS1_35MainloopSm100TmaUmmaWarpSpecializedILi54ELi2ELi4ENS5_IJNS4_1CILi1EEESB_SB_EEEEENS5_IJNSA_ILi64EEESE_NSA_ILi32EEEEEENS_12float_e5m2_tENS5_IJlSB_lEEENS_12float_e4m3_tESI_NS4_8TiledMMAINS4_8MMA_AtomIJNS4_10MMA_TraitsINS4_19SM100_MMA_F8F6F4_SSEJSH_SJ_fSE_SE_NS4_17integral_constantINS4_4UMMA5MajorELSQ_0EEESR_NSO_INSP_7ScaleInELSS_0EEEST_EEEEEENS4_6LayoutISC_NS5_IJNSA_ILi0EEESX_SX_EEEEENS5_IJNS4_10UnderscoreES10_S10_EEEEENS4_13SM90_TMA_LOADENS4_14ComposedLayoutINS4_7SwizzleILi1ELi4ELi3EEENS4_18smem_ptr_flag_bitsILi8EEENSW_INS5_IJNSA_ILi8EEESF_EEENS5_IJSF_SB_EEEEEEEvNS4_8identityES13_S1D_vS1E_EENS_8epilogue10collective18CollectiveEpilogueINS1G_23Sm100TmaWarpSpecializedILi1ELi1ELi32ELb0ELb0EEEJSG_NS5_IJNSW_ISE_SB_EES1L_EEESH_SI_SH_SI_NS1G_6fusion15FusionCallbacksIS1K_NS1N_17LinearCombinationISH_fSH_fLNS_15FloatRoundStyleE2EEESG_S1M_JEEENS4_5SM1004TMEM4LOAD26SM100_TMEM_LOAD_16dp32b32xES13_NS14_INS15_ILi2ELi4ELi3EEES18_NSW_INS5_IJS19_SE_EEENS5_IJSE_SB_EEEEEEENS4_39AutoVectorizingCopyWithAssumedAlignmentILi128EEENS4_14SM90_TMA_STOREES21_S23_S23_EEEvvEEEEvNT_6ParamsE,(.L_x_279 - _ZN7cutlass13device_kernelINS_4gemm6kernel13GemmUniversalIN4cute5tupleIJiiiiEEENS1_10collective13CollectiveMmaINS1_35MainloopSm100TmaUmmaWarpSpecializedILi54ELi2ELi4ENS5_IJNS4_1CILi1EEESB_SB_EEEEENS5_IJNSA_ILi64EEESE_NSA_ILi32EEEEEENS_12float_e5m2_tENS5_IJlSB_lEEENS_12float_e4m3_tESI_NS4_8TiledMMAINS4_8MMA_AtomIJNS4_10MMA_TraitsINS4_19SM100_MMA_F8F6F4_SSEJSH_SJ_fSE_SE_NS4_17integral_constantINS4_4UMMA5MajorELSQ_0EEESR_NSO_INSP_7ScaleInELSS_0EEEST_EEEEEENS4_6LayoutISC_NS5_IJNSA_ILi0EEESX_SX_EEEEENS5_IJNS4_10UnderscoreES10_S10_EEEEENS4_13SM90_TMA_LOADENS4_14ComposedLayoutINS4_7SwizzleILi1ELi4ELi3EEENS4_18smem_ptr_flag_bitsILi8EEENSW_INS5_IJNSA_ILi8EEESF_EEENS5_IJSF_SB_EEEEEEEvNS4_8identityES13_S1D_vS1E_EENS_8epilogue10collective18CollectiveEpilogueINS1G_23Sm100TmaWarpSpecializedILi1ELi1ELi32ELb0ELb0EEEJSG_NS5_IJNSW_ISE_SB_EES1L_EEESH_SI_SH_SI_NS1G_6fusion15FusionCallbacksIS1K_NS1N_17LinearCombinationISH_fSH_fLNS_15FloatRoundStyleE2EEESG_S1M_JEEENS4_5SM1004TMEM4LOAD26SM100_TMEM_LOAD_16dp32b32xES13_NS14_INS15_ILi2ELi4ELi3EEES18_NSW_INS5_IJS19_SE_EEENS5_IJSE_SB_EEEEEEENS4_39AutoVectorizingCopyWithAssumedAlignmentILi128EEENS4_14SM90_TMA_STOREES21_S23_S23_EEEvvEEEEvNT_6ParamsE)
        .other          _ZN7cutlass13device_kernelINS_4gemm6kernel13GemmUniversalIN4cute5tupleIJiiiiEEENS1_10collective13CollectiveMmaINS1_35MainloopSm100TmaUmmaWarpSpecializedILi54ELi2ELi4ENS5_IJNS4_1CILi1EEESB_SB_EEEEENS5_IJNSA_ILi64EEESE_NSA_ILi32EEEEEENS_12float_e5m2_tENS5_IJlSB_lEEENS_12float_e4m3_tESI_NS4_8TiledMMAINS4_8MMA_AtomIJNS4_10MMA_TraitsINS4_19SM100_MMA_F8F6F4_SSEJSH_SJ_fSE_SE_NS4_17integral_constantINS4_4UMMA5MajorELSQ_0EEESR_NSO_INSP_7ScaleInELSS_0EEEST_EEEEEENS4_6LayoutISC_NS5_IJNSA_ILi0EEESX_SX_EEEEENS5_IJNS4_10UnderscoreES10_S10_EEEEENS4_13SM90_TMA_LOADENS4_14ComposedLayoutINS4_7SwizzleILi1ELi4ELi3EEENS4_18smem_ptr_flag_bitsILi8EEENSW_INS5_IJNSA_ILi8EEESF_EEENS5_IJSF_SB_EEEEEEEvNS4_8identityES13_S1D_vS1E_EENS_8epilogue10collective18CollectiveEpilogueINS1G_23Sm100TmaWarpSpecializedILi1ELi1ELi32ELb0ELb0EEEJSG_NS5_IJNSW_ISE_SB_EES1L_EEESH_SI_SH_SI_NS1G_6fusion15FusionCallbacksIS1K_NS1N_17LinearCombinationISH_fSH_fLNS_15FloatRoundStyleE2EEESG_S1M_JEEENS4_5SM1004TMEM4LOAD26SM100_TMEM_LOAD_16dp32b32xES13_NS14_INS15_ILi2ELi4ELi3EEES18_NSW_INS5_IJS19_SE_EEENS5_IJSE_SB_EEEEEEENS4_39AutoVectorizingCopyWithAssumedAlignmentILi128EEENS4_14SM90_TMA_STOREES21_S23_S23_EEEvvEEEEvNT_6ParamsE,@"STO_CUDA_ENTRY STV_DEFAULT"
_ZN7cutlass13device_kernelINS_4gemm6kernel13GemmUniversalIN4cute5tupleIJiiiiEEENS1_10collective13CollectiveMmaINS1_35MainloopSm100TmaUmmaWarpSpecializedILi54ELi2ELi4ENS5_IJNS4_1CILi1EEESB_SB_EEEEENS5_IJNSA_ILi64EEESE_NSA_ILi32EEEEEENS_12float_e5m2_tENS5_IJlSB_lEEENS_12float_e4m3_tESI_NS4_8TiledMMAINS4_8MMA_AtomIJNS4_10MMA_TraitsINS4_19SM100_MMA_F8F6F4_SSEJSH_SJ_fSE_SE_NS4_17integral_constantINS4_4UMMA5MajorELSQ_0EEESR_NSO_INSP_7ScaleInELSS_0EEEST_EEEEEENS4_6LayoutISC_NS5_IJNSA_ILi0EEESX_SX_EEEEENS5_IJNS4_10UnderscoreES10_S10_EEEEENS4_13SM90_TMA_LOADENS4_14ComposedLayoutINS4_7SwizzleILi1ELi4ELi3EEENS4_18smem_ptr_flag_bitsILi8EEENSW_INS5_IJNSA_ILi8EEESF_EEENS5_IJSF_SB_EEEEEEEvNS4_8identityES13_S1D_vS1E_EENS_8epilogue10collective18CollectiveEpilogueINS1G_23Sm100TmaWarpSpecializedILi1ELi1ELi32ELb0ELb0EEEJSG_NS5_IJNSW_ISE_SB_EES1L_EEESH_SI_SH_SI_NS1G_6fusion15FusionCallbacksIS1K_NS1N_17LinearCombinationISH_fSH_fLNS_15FloatRoundStyleE2EEESG_S1M_JEEENS4_5SM1004TMEM4LOAD26SM100_TMEM_LOAD_16dp32b32xES13_NS14_INS15_ILi2ELi4ELi3EEES18_NSW_INS5_IJS19_SE_EEENS5_IJSE_SB_EEEEEEENS4_39AutoVectorizingCopyWithAssumedAlignmentILi128EEENS4_14SM90_TMA_STOREES21_S23_S23_EEEvvEEEEvNT_6ParamsE:
[----:B------:R-:W1:Y:S01]  /*0000*/  LDC R1, c[0x0][0x37c] ;  /* 0x0000df00ff017b82 */ /* 0x000e620000000800 */
[----:B------:R-:W2:Y:S01]  /*0010*/  S2R R101, SR_TID.X ;  /* 0x0000000000657919 */ /* 0x000ea20000002100 */
[----:B------:R-:W3:Y:S01]  /*0020*/  LDCU.64 UR4, c[0x0][0x890] ;  /* 0x00011200ff0477ac */ /* 0x000ee20008000a00 */
[----:B------:R-:W-:Y:S02]  /*0030*/  PRMT R96, RZ, 0x7610, R96 ;  /* 0x00007610ff607816 */ /* 0x000fe40000000060 */
[----:B------:R-:W-:Y:S01]  /*0040*/  ELECT P5, URZ, PT ;  /* 0x0000000000ff782f */ /* 0x000fe200038a0000 */
[----:B------:R-:W4:Y:S01]  /*0050*/  LDCU.64 UR40, c[0x0][0x358] ;  /* 0x00006b00ff2877ac */ /* 0x000f220008000a00 */
[----:B---3--:R-:W-:-:S04]  /*0060*/  UISETP.NE.U32.AND UP0, UPT, UR4, URZ, UPT ;  /* 0x000000ff0400728c */ /* 0x008fc8000bf05070 */
[----:B------:R-:W-:Y:S01]  /*0070*/  UISETP.NE.AND.EX UP0, UPT, UR5, URZ, UPT, UP0 ;  /* 0x000000ff0500728c */ /* 0x000fe2000bf05300 */
[----:B--2---:R-:W-:-:S05]  /*0080*/  SHF.R.U32.HI R104, RZ, 0x5, R101 ;  /* 0x00000005ff687819 */ /* 0x004fca0000011665 */
[----:B------:R-:W2:Y:S02]  /*0090*/  SHFL.IDX PT, R0, R104, RZ, 0x1f ;  /* 0x00001fff68007589 */ /* 0x000ea400000e0000 */
[----:B--2---:R-:W-:Y:S01]  /*00a0*/  R2UR UR8, R0 ;  /* 0x00000000000872ca */ /* 0x004fe200000e0000 */
[----:B-1--4-:R-:W-:-:S14]  /*00b0*/  BRA.U UP0, `(.L_x_0) ;  /* 0x00000001002c7547 */ /* 0x012fdc000b800000 */
[----:B------:R-:W1:Y:S02]  /*00c0*/  LDCU.64 UR6, c[0x0][0x888] ;  /* 0x00011100ff0677ac */ /* 0x000e640008000a00 */
[----:B-1----:R-:W-:-:S04]  /*00d0*/  UISETP.NE.U32.AND UP0, UPT, UR6, URZ, UPT ;  /* 0x000000ff0600728c */ /* 0x002fc8000bf05070 */
[----:B------:R-:W-:-:S09]  /*00e0*/  UISETP.NE.AND.EX UP0, UPT, UR7, URZ, UPT, UP0 ;  /* 0x000000ff0700728c */ /* 0x000fd2000bf05300 */
[----:B------:R-:W-:Y:S05]  /*00f0*/  BRA.U !UP0, `(.L_x_1) ;  /* 0x0000000108107547 */ /* 0x000fea000b800000 */
[----:B------:R-:W1:Y:S02]  /*0100*/  LDC.64 R2, c[0x0][0x888] ;  /* 0x00022200ff027b82 */ /* 0x000e640000000a00 */
[----:B-1----:R1:W5:Y:S01]  /*0110*/  LDG.E R49, desc[UR40][R2.64] ;  /* 0x0000002802317981 */ /* 0x002362000c1e1900 */
[----:B------:R-:W-:Y:S01]  /*0120*/  HFMA2 R96, -RZ, RZ, 0, 5.9604644775390625e-08 ;  /* 0x00000001ff607431 */ /* 0x000fe200000001ff */
[----:B------:R-:W-:Y:S05]  /*0130*/  BRA `(.L_x_0) ;  /* 0x00000000000c7947 */ /* 0x000fea0003800000 */
.L_x_1:
[----:B------:R-:W1:Y:S01]  /*0140*/  LDCU UR6, c[0x0][0x880] ;  /* 0x00011000ff0677ac */ /* 0x000e620008000800 */
[----:B------:R-:W-:Y:S01]  /*0150*/  HFMA2 R96, -RZ, RZ, 0, 5.9604644775390625e-08 ;  /* 0x00000001ff607431 */ /* 0x000fe200000001ff */
[----:B-1----:R-:W-:-:S07]  /*0160*/  MOV R49, UR6 ;  /* 0x0000000600317c02 */ /* 0x002fce0008000f00 */
.L_x_0:
[----:B------:R-:W2:Y:S02]  /*0170*/  LDCU.64 UR6, c[0x0][0x8b0] ;  /* 0x00011600ff0677ac */ /* 0x000ea40008000a00 */
[----:B--2---:R-:W-:-:S04]  /*0180*/  UISETP.NE.U32.AND UP0, UPT, UR6, URZ, UPT ;  /* 0x000000ff0600728c */ /* 0x004fc8000bf05070 */
[----:B------:R-:W-:-:S09]  /*0190*/  UISETP.NE.AND.EX UP0, UPT, UR7, URZ, UPT, UP0 ;  /* 0x000000ff0700728c */ /* 0x000fd2000bf05300 */
[----:B------:R-:W-:Y:S05]  /*01a0*/  BRA.U UP0, `(.L_x_2) ;  /* 0x0000000100247547 */ /* 0x000fea000b800000 */
[----:B------:R-:W2:Y:S02]  /*01b0*/  LDCU.64 UR6, c[0x0][0x8a8] ;  /* 0x00011500ff0677ac */ /* 0x000ea40008000a00 */
[----:B--2---:R-:W-:-:S04]  /*01c0*/  UISETP.NE.U32.AND UP0, UPT, UR6, URZ, UPT ;  /* 0x000000ff0600728c */ /* 0x004fc8000bf05070 */
[----:B------:R-:W-:-:S09]  /*01d0*/  UISETP.NE.AND.EX UP0, UPT, UR7, URZ, UPT, UP0 ;  /* 0x000000ff0700728c */ /* 0x000fd2000bf05300 */
[----:B------:R-:W-:Y:S05]  /*01e0*/  BRA.U !UP0, `(.L_x_3) ;  /* 0x00000001080c7547 */ /* 0x000fea000b800000 */
[----:B-1----:R-:W1:Y:S02]  /*01f0*/  LDC.64 R2, c[0x0][0x8a8] ;  /* 0x00022a00ff027b82 */ /* 0x002e640000000a00 */
[----:B-1----:R2:W5:Y:S01]  /*0200*/  LDG.E R47, desc[UR40][R2.64] ;  /* 0x00000028022f7981 */ /* 0x002562000c1e1900 */
[----:B------:R-:W-:Y:S05]  /*0210*/  BRA `(.L_x_2) ;  /* 0x0000000000087947 */ /* 0x000fea0003800000 */
.L_x_3:
[----:B------:R-:W2:Y:S02]  /*0220*/  LDCU UR6, c[0x0][0x8a0] ;  /* 0x00011400ff0677ac */ /* 0x000ea40008000800 */
[----:B--2---:R-:W-:Y:S02]  /*0230*/  MOV R47, UR6 ;  /* 0x00000006002f7c02 */ /* 0x004fe40008000f00 */
.L_x_2:
[----:B------:R-:W-:Y:S01]  /*0240*/  IMAD.U32 R0, RZ, RZ, UR8 ;  /* 0x00000008ff007e24 */ /* 0x000fe2000f8e00ff */
[----:B------:R-:W-:Y:S04]  /*0250*/  BSSY.RECONVERGENT B0, `(.L_x_4) ;  /* 0x000000c000007945 */ /* 0x000fe80003800200 */
[C---:B------:R-:W-:Y:S02]  /*0260*/  ISETP.NE.OR P1, PT, R0.reuse, 0x1, !P5 ;  /* 0x000000010000780c */ /* 0x040fe40006f25670 */
[----:B------:R-:W-:-:S11]  /*0270*/  ISETP.NE.OR P0, PT, R0, 0x3, !P5 ;  /* 0x000000030000780c */ /* 0x000fd60006f05670 */
[----:B------:R-:W-:Y:S05]  /*0280*/  @P1 BRA `(.L_x_5) ;  /* 0x0000000000201947 */ /* 0x000fea0003800000 */
[----:B------:R-:W3:Y:S02]  /*0290*/  LDCU.64 UR6, c[0x0][0x348] ;  /* 0x00006900ff0677ac */ /* 0x000ee40008000a00 */
[----:B---3--:R-:W-:Y:S02]  /*02a0*/  UIADD3 UR10, UP1, UPT, UR6, 0x80, URZ ;  /* 0x00000080060a7890 */ /* 0x008fe4000ff3e0ff */
[----:B------:R-:W-:Y:S02]  /*02b0*/  UIADD3 UR6, UP0, UPT, UR6, 0x180, URZ ;  /* 0x0000018006067890 */ /* 0x000fe4000ff1e0ff */
[----:B------:R-:W-:Y:S02]  /*02c0*/  UIADD3.X UR11, UPT, UPT, URZ, UR7, URZ, UP1, !UPT ;  /* 0x00000007ff0b7290 */ /* 0x000fe40008ffe4ff */
[----:B------:R-:W-:-:S07]  /*02d0*/  UIADD3.X UR7, UPT, UPT, URZ, UR7, URZ, UP0, !UPT ;  /* 0x00000007ff077290 */ /* 0x000fce00087fe4ff */
[----:B------:R3:W-:Y:S02]  /*02e0*/  UTMACCTL.PF [UR10] ;  /* 0x000000000a0079b9 */ /* 0x0007e40008040000 */
[----:B------:R3:W-:Y:S02]  /*02f0*/  UTMACCTL.PF [UR6] ;  /* 0x00000000060079b9 */ /* 0x0007e40008040000 */
[----:B---3--:R-:W-:Y:S01]  /*0300*/  NOP ;  /* 0x0000000000007918 */ /* 0x008fe20000000000 */
.L_x_5:
[----:B------:R-:W-:Y:S05]  /*0310*/  BSYNC.RECONVERGENT B0 ;  /* 0x0000000000007941 */ /* 0x000fea0003800200 */
.L_x_4:
[----:B------:R-:W-:Y:S04]  /*0320*/  BSSY.RECONVERGENT B0, `(.L_x_6) ;  /* 0x000000a000007945 */ /* 0x000fe80003800200 */
        /* <DEDUP_REMOVED lines=9> */
.L_x_7:
[----:B------:R-:W-:Y:S05]  /*03c0*/  BSYNC.RECONVERGENT B0 ;  /* 0x0000000000007941 */ /* 0x000fea0003800200 */
.L_x_6:
[----:B------:R-:W3:Y:S01]  /*03d0*/  LDCU.64 UR6, c[0x0][0x888] ;  /* 0x00011100ff0677ac */ /* 0x000ee20008000a00 */
[----:B------:R-:W-:Y:S02]  /*03e0*/  UISETP.EQ.U32.AND UP1, UPT, UR4, URZ, UPT ;  /* 0x000000ff0400728c */ /* 0x000fe4000bf22070 */
[----:B------:R-:W-:Y:S02]  /*03f0*/  UPLOP3.LUT UP2, UPT, UPT, UPT, UPT, 0x80, 0x8 ;  /* 0x000000000008789c */ /* 0x000fe40003f4f070 */
[----:B---3--:R-:W-:-:S04]  /*0400*/  UISETP.NE.U32.AND UP0, UPT, UR6, URZ, UPT ;  /* 0x000000ff0600728c */ /* 0x008fc8000bf05070 */
[----:B------:R-:W-:-:S04]  /*0410*/  UISETP.NE.AND.EX UP0, UPT, UR7, URZ, UPT, UP0 ;  /* 0x000000ff0700728c */ /* 0x000fc8000bf05300 */
[----:B------:R-:W-:-:S04]  /*0420*/  UISETP.EQ.OR.EX UP3, UPT, UR5, URZ, !UP0, UP1 ;  /* 0x000000ff0500728c */ /* 0x000fc8000c762710 */
[----:B------:R-:W-:-:S05]  /*0430*/  UP2UR UR44, UPR, URZ, 0x8 ;  /* 0x00000008ff2c7883 */ /* 0x000fca0008000000 */
[----:B------:R-:W-:Y:S07]  /*0440*/  BRA.U !UP3, `(.L_x_8) ;  /* 0x000000010b207547 */ /* 0x000fee000b800000 */
[----:B------:R-:W-:Y:S01]  /*0450*/  UISETP.NE.U32.AND UP2, UPT, UR4, URZ, UPT ;  /* 0x000000ff0400728c */ /* 0x000fe2000bf45070 */
[----:B-----5:R-:W-:Y:S01]  /*0460*/  FSETP.NEU.AND P0, PT, R49, RZ, PT ;  /* 0x000000ff3100720b */ /* 0x020fe20003f0d000 */
[----:B------:R-:W-:Y:S02]  /*0470*/  USEL UR4, URZ, 0xffffffff, UP0 ;  /* 0xffffffffff047887 */ /* 0x000fe40008000000 */
[----:B------:R-:W-:-:S10]  /*0480*/  UISETP.NE.AND.EX UP2, UPT, UR5, URZ, UPT, UP2 ;  /* 0x000000ff0500728c */ /* 0x000fd4000bf45320 */
[----:B------:R-:W-:Y:S01]  /*0490*/  VOTEU.ANY UP1, P0 ;  /* 0x0000000000ff7886 */ /* 0x000fe20000020100 */
[----:B------:R-:W-:-:S04]  /*04a0*/  @!UP2 USEL UR4, URZ, 0xffffffff, UP1 ;  /* 0xffffffffff04a887 */ /* 0x000fc80008800000 */
[----:B------:R-:W-:-:S04]  /*04b0*/  ULOP3.LUT UR4, UR4, 0x1, URZ, 0xc0, !UPT ;  /* 0x0000000104047892 */ /* 0x000fc8000f8ec0ff */
[----:B------:R-:W-:-:S11]  /*04c0*/  UISETP.NE.U32.AND UP2, UPT, UR4, 0x1, UPT ;  /* 0x000000010400788c */ /* 0x000fd6000bf45070 */
.L_x_8:
[----:B-12---:R-:W1:Y:S01]  /*04d0*/  SHFL.IDX PT, R2, R104, RZ, 0x1f ;  /* 0x00001fff68027589 */ /* 0x006e6200000e0000 */
[----:B------:R-:W-:-:S04]  /*04e0*/  UISETP.NE.AND UP1, UPT, UR8, 0x2, UPT ;  /* 0x000000020800788c */ /* 0x000fc8000bf25270 */
[----:B------:R-:W-:Y:S01]  /*04f0*/  USEL UR13, URZ, 0x1, UP1 ;  /* 0x00000001ff0d7887 */ /* 0x000fe20008800000 */
[----:B-1----:R-:W-:-:S13]  /*0500*/  ISETP.NE.AND P0, PT, R2, RZ, PT ;  /* 0x000000ff0200720c */ /* 0x002fda0003f05270 */
[----:B------:R-:W-:Y:S05]  /*0510*/  @P0 BRA `(.L_x_9) ;  /* 0x0000000400e40947 */ /* 0x000fea0003800000 */
[----:B------:R-:W-:Y:S01]  /*0520*/  ELECT P0, URZ, PT ;  /* 0x0000000000ff782f */ /* 0x000fe20003800000 */
[----:B------:R-:W-:-:S12]  /*0530*/  BSSY.RECONVERGENT B0, `(.L_x_9) ;  /* 0x0000077000007945 */ /* 0x000fd80003800200 */
[----:B------:R-:W-:Y:S05]  /*0540*/  @!P0 BRA `(.L_x_10) ;  /* 0x0000000400d48947 */ /* 0x000fea0003800000 */
[----:B------:R-:W1:Y:S01]  /*0550*/  S2UR UR5, SR_CgaCtaId ;  /* 0x00000000000579c3 */ /* 0x000e620000008800 */
[----:B------:R-:W-:Y:S01]  /*0560*/  UMOV UR6, 0x400 ;  /* 0x0000040000067882 */ /* 0x000fe20000000000 */
[----:B------:R-:W-:Y:S01]  /*0570*/  UMOV UR4, 0x1 ;  /* 0x0000000100047882 */ /* 0x000fe20000000000 */
[----:B-1----:R-:W-:Y:S02]  /*0580*/  ULEA UR5, UR5, UR6, 0x18 ;  /* 0x0000000605057291 */ /* 0x002fe4000f8ec0ff */
[----:B------:R-:W-:-:S04]  /*0590*/  UIADD3 UR6, UPT, UPT, -UR4, 0x100000, URZ ;  /* 0x0010000004067890 */ /* 0x000fc8000fffe1ff */
[----:B------:R-:W-:Y:S02]  /*05a0*/  USHF.L.U32 UR7, UR6, 0xb, URZ ;  /* 0x0000000b06077899 */ /* 0x000fe400080006ff */
[----:B------:R-:W-:Y:S01]  /*05b0*/  USHF.L.U32 UR6, UR6, 0x1, URZ ;  /* 0x0000000106067899 */ /* 0x000fe200080006ff */
[----:B------:R-:W1:Y:S11]  /*05c0*/  FENCE.VIEW.ASYNC.S ;  /* 0x00000000000073c6 */ /* 0x000e760000000000 */
[----:B-1----:R1:W2:Y:S01]  /*05d0*/  SYNCS.EXCH.64 URZ, [UR5], UR6 ;  /* 0x0000000605ff75b2 */ /* 0x0022a20008000100 */
[----:B------:R1:W3:Y:S01]  /*05e0*/  SYNCS.EXCH.64 URZ, [UR5+0x1b0], UR6 ;  /* 0x0001b00605ff75b2 */ /* 0x0002e20008000100 */
[----:B------:R1:W4:Y:S01]  /*05f0*/  SYNCS.EXCH.64 URZ, [UR5+0x8], UR6 ;  /* 0x0000080605ff75b2 */ /* 0x0003220008000100 */
[----:B------:R1:W1:Y:S01]  /*0600*/  SYNCS.EXCH.64 URZ, [UR5+0x1b8], UR6 ;  /* 0x0001b80605ff75b2 */ /* 0x0002620008000100 */
        /* <DEDUP_REMOVED lines=104> */
[----:B--234-:R-:W-:Y:S01]  /*0c90*/  NOP ;  /* 0x0000000000007918 */ /* 0x01cfe20000000000 */
.L_x_10:
[----:B-1----:R-:W-:Y:S05]  /*0ca0*/  BSYNC.RECONVERGENT B0 ;  /* 0x0000000000007941 */ /* 0x002fea0003800200 */
.L_x_9:
[----:B------:R-:W1:Y:S01]  /*0cb0*/  SHFL.IDX PT, R2, R104, RZ, 0x1f ;  /* 0x00001fff68027589 */ /* 0x000e6200000e0000 */
[----:B------:R-:W-:Y:S01]  /*0cc0*/  NOP ;  /* 0x0000000000007918 */ /* 0x000fe20000000000 */
[----:B-1----:R-:W-:-:S13]  /*0cd0*/  ISETP.NE.AND P0, PT, R2, 0x1, PT ;  /* 0x000000010200780c */ /* 0x002fda0003f05270 */
[----:B------:R-:W-:Y:S05]  /*0ce0*/  @P0 BRA `(.L_x_11) ;  /* 0x0000000000400947 */ /* 0x000fea0003800000 */
[----:B------:R-:W1:Y:S01]  /*0cf0*/  S2UR UR6, SR_CgaCtaId ;  /* 0x00000000000679c3 */ /* 0x000e620000008800 */
[----:B------:R-:W-:Y:S01]  /*0d00*/  UMOV UR7, 0x400 ;  /* 0x0000040000077882 */ /* 0x000fe20000000000 */
[----:B------:R-:W-:Y:S01]  /*0d10*/  UMOV UR5, 0x20 ;  /* 0x0000002000057882 */ /* 0x000fe20000000000 */
[----:B------:R-:W-:Y:S01]  /*0d20*/  UMOV UR4, 0x80 ;  /* 0x0000008000047882 */ /* 0x000fe20000000000 */
[----:B------:R-:W-:-:S04]  /*0d30*/  UIADD3 UR10, UPT, UPT, -UR5, 0x100000, URZ ;  /* 0x00100000050a7890 */ /* 0x000fc8000fffe1ff */
[----:B------:R-:W-:Y:S02]  /*0d40*/  USHF.L.U32 UR11, UR10, 0xb, URZ ;  /* 0x0000000b0a0b7899 */ /* 0x000fe400080006ff */
[----:B------:R-:W-:Y:S02]  /*0d50*/  USHF.L.U32 UR10, UR10, 0x1, URZ ;  /* 0x000000010a0a7899 */ /* 0x000fe400080006ff */
[----:B------:R-:W-:-:S04]  /*0d60*/  UIADD3 UR4, UPT, UPT, -UR4, 0x100000, URZ ;  /* 0x0010000004047890 */ /* 0x000fc8000fffe1ff */
[----:B------:R-:W-:Y:S02]  /*0d70*/  USHF.L.U32 UR5, UR4, 0xb, URZ ;  /* 0x0000000b04057899 */ /* 0x000fe400080006ff */
[----:B------:R-:W-:Y:S01]  /*0d80*/  USHF.L.U32 UR4, UR4, 0x1, URZ ;  /* 0x0000000104047899 */ /* 0x000fe200080006ff */
[----:B------:R-:W-:Y:S01]  /*0d90*/  ELECT P0, URZ, PT ;  /* 0x0000000000ff782f */ /* 0x000fe20003800000 */
[----:B-1----:R-:W-:Y:S01]  /*0da0*/  ULEA UR6, UR6, UR7, 0x18 ;  /* 0x0000000706067291 */ /* 0x002fe2000f8ec0ff */
[----:B------:R-:W1:Y:S11]  /*0db0*/  FENCE.VIEW.ASYNC.S ;  /* 0x00000000000073c6 */ /* 0x000e760000000000 */
[----:B-1----:R1:W2:Y:S01]  /*0dc0*/  SYNCS.EXCH.64 URZ, [UR6+0x360], UR10 ;  /* 0x0003600a06ff75b2 */ /* 0x0022a20008000100 */
[----:B------:R1:W3:Y:S01]  /*0dd0*/  SYNCS.EXCH.64 URZ, [UR6+0x368], UR4 ;  /* 0x0003680406ff75b2 */ /* 0x0002e20008000100 */
[----:B------:R-:W-:Y:S01]  /*0de0*/  NOP ;  /* 0x0000000000007918 */ /* 0x000fe20000000000 */
.L_x_11:
[----:B------:R-:W4:Y:S01]  /*0df0*/  SHFL.IDX PT, R2, R104, RZ, 0x1f ;  /* 0x00001fff68027589 */ /* 0x000f2200000e0000 */
[----:B------:R-:W-:Y:S01]  /*0e00*/  NOP ;  /* 0x0000000000007918 */ /* 0x000fe20000000000 */
[----:B----4-:R-:W-:-:S13]  /*0e10*/  ISETP.NE.AND P0, PT, R2, 0x3, PT ;  /* 0x000000030200780c */ /* 0x010fda0003f05270 */
[----:B------:R-:W-:Y:S05]  /*0e20*/  @P0 BRA `(.L_x_12) ;  /* 0x0000000000300947 */ /* 0x000fea0003800000 */
[----:B-1----:R-:W1:Y:S01]  /*0e30*/  S2UR UR5, SR_CgaCtaId ;  /* 0x00000000000579c3 */ /* 0x002e620000008800 */
[----:B------:R-:W-:Y:S01]  /*0e40*/  UMOV UR6, 0x400 ;  /* 0x0000040000067882 */ /* 0x000fe20000000000 */
[----:B------:R-:W-:Y:S01]  /*0e50*/  UMOV UR4, 0x20 ;  /* 0x0000002000047882 */ /* 0x000fe20000000000 */
[----:B------:R-:W-:Y:S01]  /*0e60*/  ELECT P0, URZ, PT ;  /* 0x0000000000ff782f */ /* 0x000fe20003800000 */
[----:B-1----:R-:W-:Y:S02]  /*0e70*/  ULEA UR5, UR5, UR6, 0x18 ;  /* 0x0000000605057291 */ /* 0x002fe4000f8ec0ff */
[----:B------:R-:W-:-:S04]  /*0e80*/  UIADD3 UR6, UPT, UPT, -UR4, 0x100000, URZ ;  /* 0x0010000004067890 */ /* 0x000fc8000fffe1ff */
[----:B------:R-:W-:Y:S02]  /*0e90*/  USHF.L.U32 UR7, UR6, 0xb, URZ ;  /* 0x0000000b06077899 */ /* 0x000fe400080006ff */
[----:B------:R-:W-:Y:S01]  /*0ea0*/  USHF.L.U32 UR6, UR6, 0x1, URZ ;  /* 0x0000000106067899 */ /* 0x000fe200080006ff */
[----:B------:R-:W1:Y:S11]  /*0eb0*/  FENCE.VIEW.ASYNC.S ;  /* 0x00000000000073c6 */ /* 0x000e760000000000 */
[----:B-1----:R4:W1:Y:S01]  /*0ec0*/  SYNCS.EXCH.64 URZ, [UR5+0x370], UR6 ;  /* 0x0003700605ff75b2 */ /* 0x0028620008000100 */
[----:B------:R4:W1:Y:S02]  /*0ed0*/  SYNCS.EXCH.64 URZ, [UR5+0x378], UR6 ;  /* 0x0003780605ff75b2 */ /* 0x0008640008000100 */
[----:B----4-:R-:W-:Y:S01]  /*0ee0*/  NOP ;  /* 0x0000000000007918 */ /* 0x010fe20000000000 */
.L_x_12:
[----:B------:R-:W4:Y:S01]  /*0ef0*/  SHFL.IDX PT, R2, R104, RZ, 0x1f ;  /* 0x00001fff68027589 */ /* 0x000f2200000e0000 */
[----:B------:R-:W-:Y:S01]  /*0f00*/  NOP ;  /* 0x0000000000007918 */ /* 0x000fe20000000000 */
[----:B----4-:R-:W-:-:S13]  /*0f10*/  ISETP.NE.AND P0, PT, R2, 0x4, PT ;  /* 0x000000040200780c */ /* 0x010fda0003f05270 */
[----:B------:R-:W-:Y:S05]  /*0f20*/  @P0 BRA `(.L_x_13) ;  /* 0x00000000004c0947 */ /* 0x000fea0003800000 */
[----:B-1----:R-:W1:Y:S01]  /*0f30*/  S2UR UR5, SR_CgaCtaId ;  /* 0x00000000000579c3 */ /* 0x002e620000008800 */
[----:B------:R-:W-:Y:S01]  /*0f40*/  UMOV UR7, 0x100 ;  /* 0x0000010000077882 */ /* 0x000fe20000000000 */
[----:B------:R-:W-:Y:S01]  /*0f50*/  UMOV UR6, 0x400 ;  /* 0x0000040000067882 */ /* 0x000fe20000000000 */
[----:B------:R-:W-:Y:S01]  /*0f60*/  USEL UR7, UR7, 0xe0, UP2 ;  /* 0x000000e007077887 */ /* 0x000fe20009000000 */
[----:B------:R-:W-:Y:S01]  /*0f70*/  UMOV UR4, 0x1 ;  /* 0x0000000100047882 */ /* 0x000fe20000000000 */
[----:B------:R-:W-:Y:S01]  /*0f80*/  ELECT P0, URZ, PT ;  /* 0x0000000000ff782f */ /* 0x000fe20003800000 */
[----:B------:R-:W-:-:S04]  /*0f90*/  UIADD3 UR10, UPT, UPT, -UR4, 0x100000, URZ ;  /* 0x00100000040a7890 */ /* 0x000fc8000fffe1ff */
[----:B------:R-:W-:Y:S02]  /*0fa0*/  USHF.L.U32 UR11, UR10, 0xb, URZ ;  /* 0x0000000b0a0b7899 */ /* 0x000fe400080006ff */
[----:B------:R-:W-:Y:S02]  /*0fb0*/  USHF.L.U32 UR10, UR10, 0x1, URZ ;  /* 0x000000010a0a7899 */ /* 0x000fe400080006ff */
[----:B-1----:R-:W-:Y:S02]  /*0fc0*/  ULEA UR5, UR5, UR6, 0x18 ;  /* 0x0000000605057291 */ /* 0x002fe4000f8ec0ff */
[----:B------:R-:W-:-:S04]  /*0fd0*/  UIADD3 UR6, UPT, UPT, -UR7, 0x100000, URZ ;  /* 0x0010000007067890 */ /* 0x000fc8000fffe1ff */
[----:B------:R-:W-:Y:S02]  /*0fe0*/  USHF.L.U32 UR7, UR6, 0xb, URZ ;  /* 0x0000000b06077899 */ /* 0x000fe400080006ff */
[----:B------:R-:W-:Y:S01]  /*0ff0*/  USHF.L.U32 UR6, UR6, 0x1, URZ ;  /* 0x0000000106067899 */ /* 0x000fe200080006ff */
[----:B------:R-:W1:Y:S03]  /*1000*/  FENCE.VIEW.ASYNC.S ;  /* 0x00000000000073c6 */ /* 0x000e660000000000 */
[----:B-1----:R4:W1:Y:S08]  /*1010*/  SYNCS.EXCH.64 URZ, [UR5+0x380], UR10 ;  /* 0x0003800a05ff75b2 */ /* 0x0028700008000100 */
[----:B------:R4:W1:Y:S01]  /*1020*/  SYNCS.EXCH.64 URZ, [UR5+0x390], UR6 ;  /* 0x0003900605ff75b2 */ /* 0x0008620008000100 */
[----:B------:R4:W1:Y:S01]  /*1030*/  SYNCS.EXCH.64 URZ, [UR5+0x388], UR10 ;  /* 0x0003880a05ff75b2 */ /* 0x0008620008000100 */
[----:B------:R4:W1:Y:S02]  /*1040*/  SYNCS.EXCH.64 URZ, [UR5+0x398], UR6 ;  /* 0x0003980605ff75b2 */ /* 0x0008640008000100 */
[----:B----4-:R-:W-:Y:S01]  /*1050*/  NOP ;  /* 0x0000000000007918 */ /* 0x010fe20000000000 */
.L_x_13:
[----:B------:R-:W4:Y:S01]  /*1060*/  SHFL.IDX PT, R2, R104, RZ, 0x1f ;  /* 0x00001fff68027589 */ /* 0x000f2200000e0000 */
[----:B------:R-:W-:Y:S01]  /*1070*/  NOP ;  /* 0x0000000000007918 */ /* 0x000fe20000000000 */
[----:B----4-:R-:W-:-:S13]  /*1080*/  ISETP.NE.AND P0, PT, R2, 0x5, PT ;  /* 0x000000050200780c */ /* 0x010fda0003f05270 */
[----:B------:R-:W-:Y:S05]  /*1090*/  @P0 BRA `(.L_x_14) ;  /* 0x0000000000580947 */ /* 0x000fea0003800000 */
[----:B-1----:R-:W1:Y:S01]  /*10a0*/  S2UR UR6, SR_CgaCtaId ;  /* 0x00000000000679c3 */ /* 0x002e620000008800 */
        /* <DEDUP_REMOVED lines=12> */
[----:B-1----:R4:W1:Y:S01]  /*1170*/  SYNCS.EXCH.64 URZ, [UR6+0x3a0], UR10 ;  /* 0x0003a00a06ff75b2 */ /* 0x0028620008000100 */
[----:B------:R4:W1:Y:S01]  /*1180*/  SYNCS.EXCH.64 URZ, [UR6+0x3c0], UR4 ;  /* 0x0003c00406ff75b2 */ /* 0x0008620008000100 */
[----:B------:R4:W1:Y:S01]  /*1190*/  SYNCS.EXCH.64 URZ, [UR6+0x3a8], UR10 ;  /* 0x0003a80a06ff75b2 */ /* 0x0008620008000100 */
[----:B------:R4:W1:Y:S01]  /*11a0*/  SYNCS.EXCH.64 URZ, [UR6+0x3c8], UR4 ;  /* 0x0003c80406ff75b2 */ /* 0x0008620008000100 */
[----:B------:R4:W1:Y:S01]  /*11b0*/  SYNCS.EXCH.64 URZ, [UR6+0x3b0], UR10 ;  /* 0x0003b00a06ff75b2 */ /* 0x0008620008000100 */
[----:B------:R4:W1:Y:S01]  /*11c0*/  SYNCS.EXCH.64 URZ, [UR6+0x3d0], UR4 ;  /* 0x0003d00406ff75b2 */ /* 0x0008620008000100 */
[----:B------:R4:W1:Y:S01]  /*11d0*/  SYNCS.EXCH.64 URZ, [UR6+0x3b8], UR10 ;  /* 0x0003b80a06ff75b2 */ /* 0x0008620008000100 */
[----:B------:R4:W1:Y:S02]  /*11e0*/  SYNCS.EXCH.64 URZ, [UR6+0x3d8], UR4 ;  /* 0x0003d80406ff75b2 */ /* 0x0008640008000100 */
[----:B----4-:R-:W-:Y:S01]  /*11f0*/  NOP ;  /* 0x0000000000007918 */ /* 0x010fe20000000000 */
.L_x_14:
        /* <DEDUP_REMOVED lines=14> */
[----:B------:R4:W1:Y:S01]  /*12e0*/  SYNCS.EXCH.64 URZ, [UR5+0x3f0], UR6 ;  /* 0x0003f00605ff75b2 */ /* 0x0008620008000100 */
[----:B------:R4:W1:Y:S01]  /*12f0*/  SYNCS.EXCH.64 URZ, [UR5+0x3e8], UR6 ;  /* 0x0003e80605ff75b2 */ /* 0x0008620008000100 */
[----:B------:R4:W1:Y:S02]  /*1300*/  SYNCS.EXCH.64 URZ, [UR5+0x3f8], UR6 ;  /* 0x0003f80605ff75b2 */ /* 0x0008640008000100 */
[----:B----4-:R-:W-:Y:S01]  /*1310*/  NOP ;  /* 0x0000000000007918 */ /* 0x010fe20000000000 */
.L_x_15:
[----:B-1----:R-:W1:Y:S01]  /*1320*/  S2UR UR5, SR_CTAID.X ;  /* 0x00000000000579c3 */ /* 0x002e620000002500 */
[----:B------:R-:W-:-:S05]  /*1330*/  CS2R.32 R97, SR_CgaSize ;  /* 0x0000000000617805 */ /* 0x000fca0000008a00 */
[----:B------:R-:W-:-:S05]  /*1340*/  IMAD R97, R97, -0xa0, RZ ;  /* 0xffffff6061617824 */ /* 0x000fca00078e02ff */
[----:B------:R-:W-:-:S14]  /*1350*/  R2UR UR7, R97 ;  /* 0x00000000610772ca */ /* 0x000fdc00000e0000 */
[----:B------:R-:W4:Y:S01]  /*1360*/  LDCU UR7, c[0x0][UR7+0x2b0] ;  /* 0x00005600070777ac */ /* 0x000f220008000800 */
[----:B------:R-:W-:Y:S01]  /*1370*/  NOP ;  /* 0x0000000000007918 */ /* 0x000fe20000000000 */
[----:B------:R-:W-:-:S05]  /*1380*/  CS2R.32 R97, SR_CgaSize ;  /* 0x0000000000617805 */ /* 0x000fca0000008a00 */
[----:B------:R-:W-:-:S05]  /*1390*/  IMAD R97, R97, -0xa0, RZ ;  /* 0xffffff6061617824 */ /* 0x000fca00078e02ff */
[----:B------:R-:W-:-:S14]  /*13a0*/  R2UR UR6, R97 ;  /* 0x00000000610672ca */ /* 0x000fdc00000e0000 */
[----:B------:R-:W2:Y:S01]  /*13b0*/  LDCU UR6, c[0x0][UR6+0x2b4] ;  /* 0x00005680060677ac */ /* 0x000ea20008000800 */
[----:B------:R-:W3:Y:S08]  /*13c0*/  S2UR UR4, SR_CTAID.Y ;  /* 0x00000000000479c3 */ /* 0x000ef00000002600 */
[----:B------:R-:W2:Y:S01]  /*13d0*/  LDC R9, c[0x0][0xb24] ;  /* 0x0002c900ff097b82 */ /* 0x000ea20000000800 */
[----:B-1----:R-:W-:-:S02]  /*13e0*/  I2FP.F32.U32 R5, UR5 ;  /* 0x0000000500057c45 */ /* 0x002fc40008201000 */
[----:B------:R-:W-:-:S05]  /*13f0*/  CS2R.32 R3, SR_CgaSize ;  /* 0x0000000000037805 */ /* 0x000fca0000008a00 */
[----:B------:R-:W-:-:S06]  /*1400*/  IMAD R3, R3, -0xa0, RZ ;  /* 0xffffff6003037824 */ /* 0x000fcc00078e02ff */
[----:B------:R-:W1:Y:S01]  /*1410*/  LDC R3, c[0x0][R3+0x2a0] ;  /* 0x0000a80003037b82 */ /* 0x000e620000000800 */
[----:B------:R-:W-:Y:S01]  /*1420*/  MOV R97, UR5 ;  /* 0x0000000500617c02 */ /* 0x000fe20008000f00 */
[----:B----4-:R-:W-:Y:S01]  /*1430*/  FMUL R5, R5, UR7 ;  /* 0x0000000705057c20 */ /* 0x010fe20008400000 */
[----:B---3--:R-:W-:Y:S02]  /*1440*/  I2FP.F32.U32 R4, UR4 ;  /* 0x0000000400047c45 */ /* 0x008fe40008201000 */
[----:B------:R-:W-:-:S05]  /*1450*/  CS2R.32 R2, SR_CgaSize ;  /* 0x0000000000027805 */ /* 0x000fca0000008a00 */
[----:B------:R-:W-:-:S06]  /*1460*/  IMAD R2, R2, -0xa0, RZ ;  /* 0xffffff6002027824 */ /* 0x000fcc00078e02ff */
[----:B------:R-:W3:Y:S01]  /*1470*/  LDC R2, c[0x0][R2+0x2a4] ;  /* 0x0000a90002027b82 */ /* 0x000ee20000000800 */
[----:B------:R-:W4:Y:S01]  /*1480*/  F2I.U32.TRUNC.NTZ R90, R5 ;  /* 0x00000005005a7305 */ /* 0x000f22000020f000 */
[----:B------:R-:W-:Y:S01]  /*1490*/  MOV R91, UR4 ;  /* 0x00000004005b7c02 */ /* 0x000fe20008000f00 */
[----:B--2---:R-:W-:-:S05]  /*14a0*/  FMUL R4, R4, UR6 ;  /* 0x0000000604047c20 */ /* 0x004fca0008400000 */
[----:B------:R-:W-:Y:S01]  /*14b0*/  BAR.SYNC.DEFER_BLOCKING 0x0 ;  /* 0x0000000000007b1d */ /* 0x000fe20000010000 */
[----:B------:R-:W-:-:S05]  /*14c0*/  ISETP.GE.AND P0, PT, R9, 0x1, PT ;  /* 0x000000010900780c */ /* 0x000fca0003f06270 */
[----:B------:R-:W2:Y:S02]  /*14d0*/  F2I.U32.TRUNC.NTZ R79, R4 ;  /* 0x00000004004f7305 */ /* 0x000ea4000020f000 */
[----:B------:R-:W3:Y:S01]  /*14e0*/  S2UR UR36, SR_CTAID.Z ;  /* 0x00000000002479c3 */ /* 0x000ee20000002700 */
[----:B----4-:R-:W-:-:S05]  /*14f0*/  IADD3 R90, PT, PT, -R90, RZ, RZ ;  /* 0x000000ff5a5a7210 */ /* 0x010fca0007ffe1ff */
[----:B-1----:R-:W-:Y:S01]  /*1500*/  IMAD R90, R3, R90, UR5 ;  /* 0x00000005035a7e24 */ /* 0x002fe2000f8e025a */
[----:B--2---:R-:W-:-:S05]  /*1510*/  IADD3 R79, PT, PT, -R79, RZ, RZ ;  /* 0x000000ff4f4f7210 */ /* 0x004fca0007ffe1ff */
[----:B---3--:R-:W-:Y:S01]  /*1520*/  IMAD R79, R2, R79, UR4 ;  /* 0x00000004024f7e24 */ /* 0x008fe2000f8e024f */
[----:B------:R-:W-:Y:S06]  /*1530*/  @!P0 BRA `(.L_x_16) ;  /* 0x0000000000b88947 */ /* 0x000fec0003800000 */
[----:B------:R-:W1:Y:S01]  /*1540*/  LDC.64 R4, c[0x0][0xb18] ;  /* 0x0002c600ff047b82 */ /* 0x000e620000000a00 */
[----:B------:R-:W-:-:S07]  /*1550*/  ISETP.NE.AND P0, PT, R9, 0x1, PT ;  /* 0x000000010900780c */ /* 0x000fce0003f05270 */
[----:B------:R-:W2:Y:S08]  /*1560*/  LDC R10, c[0x0][0xb0c] ;  /* 0x0002c300ff0a7b82 */ /* 0x000eb00000000800 */
[----:B------:R-:W3:Y:S08]  /*1570*/  LDC R11, c[0x0][0x370] ;  /* 0x0000dc00ff0b7b82 */ /* 0x000ef00000000800 */
[----:B------:R-:W4:Y:S01]  /*1580*/  LDC R12, c[0x0][0x374] ;  /* 0x0000dd00ff0c7b82 */ /* 0x000f220000000800 */
[----:B-1----:R-:W-:-:S07]  /*1590*/  ISETP.NE.AND P1, PT, R4, 0x1, PT ;  /* 0x000000010400780c */ /* 0x002fce0003f25270 */
[----:B------:R-:W3:Y:S01]  /*15a0*/  LDC.64 R6, c[0x0][0xb10] ;  /* 0x0002c400ff067b82 */ /* 0x000ee20000000a00 */
[----:B--2---:R-:W-:-:S07]  /*15b0*/  ISETP.NE.AND P2, PT, R10, 0x1, PT ;  /* 0x000000010a00780c */ /* 0x004fce0003f45270 */
[----:B------:R-:W1:Y:S08]  /*15c0*/  LDC R8, c[0x0][0xb20] ;  /* 0x0002c800ff087b82 */ /* 0x000e700000000800 */
[----:B------:R-:W2:Y:S01]  /*15d0*/  LDC.64 R2, c[0x0][0xb28] ;  /* 0x0002ca00ff027b82 */ /* 0x000ea20000000a00 */
[----:B----4-:R-:W-:-:S04]  /*15e0*/  IMAD.HI.U32 R13, R12, R5, RZ ;  /* 0x000000050c0d7227 */ /* 0x010fc800078e00ff */
[----:B------:R-:W-:-:S04]  /*15f0*/  IMAD.HI.U32 R5, R91, R5, RZ ;  /* 0x000000055b057227 */ /* 0x000fc800078e00ff */
[----:B---3--:R-:W-:-:S04]  /*1600*/  IMAD.HI.U32 R14, R11, R6, RZ ;  /* 0x000000060b0e7227 */ /* 0x008fc800078e00ff */
[----:B------:R-:W-:Y:S01]  /*1610*/  IMAD.HI.U32 R16, R97, R6, RZ ;  /* 0x0000000661107227 */ /* 0x000fe200078e00ff */
[-C--:B------:R-:W-:Y:S02]  /*1620*/  @P2 SHF.R.U32.HI R11, RZ, R7.reuse, R14 ;  /* 0x00000007ff0b2219 */ /* 0x080fe4000001160e */
[-C--:B-1----:R-:W-:Y:S02]  /*1630*/  @P1 SHF.R.U32.HI R12, RZ, R8.reuse, R13 ;  /* 0x00000008ff0c1219 */ /* 0x082fe4000001160d */
[----:B------:R-:W-:Y:S02]  /*1640*/  SHF.R.U32.HI R8, RZ, R8, R5 ;  /* 0x00000008ff087219 */ /* 0x000fe40000011605 */
[----:B------:R-:W-:Y:S02]  /*1650*/  SHF.R.U32.HI R16, RZ, R7, R16 ;  /* 0x00000007ff107219 */ /* 0x000fe40000011610 */
[----:B------:R-:W-:Y:S01]  /*1660*/  SEL R5, R91, R8, !P1 ;  /* 0x000000085b057207 */ /* 0x000fe20004800000 */
[----:B--2---:R-:W-:Y:S01]  /*1670*/  IMAD.HI.U32 R14, R12, R2, RZ ;  /* 0x000000020c0e7227 */ /* 0x004fe200078e00ff */
[----:B------:R-:W-:-:S03]  /*1680*/  SEL R7, R97, R16, !P2 ;  /* 0x0000001061077207 */ /* 0x000fc60005000000 */
[----:B------:R-:W-:Y:S01]  /*1690*/  IMAD.HI.U32 R6, R11, R2, RZ ;  /* 0x000000020b067227 */ /* 0x000fe200078e00ff */
[----:B------:R-:W-:-:S04]  /*16a0*/  @P0 SHF.R.U32.HI R12, RZ, R3, R14 ;  /* 0x00000003ff0c0219 */ /* 0x000fc8000001160e */
[----:B------:R-:W-:Y:S01]  /*16b0*/  @P0 SHF.R.U32.HI R11, RZ, R3, R6 ;  /* 0x00000003ff0b0219 */ /* 0x000fe20000011606 */
[----:B------:R-:W-:-:S04]  /*16c0*/  IMAD R12, R12, R9, RZ ;  /* 0x000000090c0c7224 */ /* 0x000fc800078e02ff */
[----:B------:R-:W-:Y:S01]  /*16d0*/  IMAD R6, R11, R9, RZ ;  /* 0x000000090b067224 */ /* 0x000fe200078e02ff */
[----:B------:R-:W-:-:S04]  /*16e0*/  ISETP.GE.AND P1, PT, R5, R12, PT ;  /* 0x0000000c0500720c */ /* 0x000fc80003f26270 */
[----:B------:R-:W-:Y:S01]  /*16f0*/  ISETP.GE.OR P1, PT, R7, R6, P1 ;  /* 0x000000060700720c */ /* 0x000fe20000f26670 */
[----:B------:R-:W-:-:S05]  /*1700*/  IMAD.HI.U32 R6, R5, R2, RZ ;  /* 0x0000000205067227 */ /* 0x000fca00078e00ff */
[----:B------:R-:W-:-:S04]  /*1710*/  SHF.R.U32.HI R6, RZ, R3, R6 ;  /* 0x00000003ff067219 */ /* 0x000fc80000011606 */
[----:B------:R-:W-:-:S03]  /*1720*/  SEL R6, R5, R6, !P0 ;  /* 0x0000000605067207 */ /* 0x000fc60004000000 */
[----:B------:R-:W-:Y:S01]  /*1730*/  @!P1 IMAD.HI.U32 R8, R7, R2, RZ ;  /* 0x0000000207089227 */ /* 0x000fe200078e00ff */
[----:B------:R-:W-:-:S04]  /*1740*/  IADD3 R2, PT, PT, -R6, RZ, RZ ;  /* 0x000000ff06027210 */ /* 0x000fc80007ffe1ff */
[----:B------:R-:W-:Y:S01]  /*1750*/  @!P1 SHF.R.U32.HI R8, RZ, R3, R8 ;  /* 0x00000003ff089219 */ /* 0x000fe20000011608 */
[----:B------:R-:W-:-:S03]  /*1760*/  IMAD R2, R9, R2, R5 ;  /* 0x0000000209027224 */ /* 0x000fc600078e0205 */
[----:B------:R-:W-:Y:S02]  /*1770*/  @!P1 SEL R3, R7, R8, !P0 ;  /* 0x0000000807039207 */ /* 0x000fe40004000000 */
[----:B------:R-:W-:-:S03]  /*1780*/  IADD3 R8, PT, PT, -R5, RZ, RZ ;  /* 0x000000ff05087210 */ /* 0x000fc60007ffe1ff */
[--C-:B------:R-:W-:Y:S02]  /*1790*/  @!P1 IMAD.IADD R6, R6, 0x1, -R3.reuse ;  /* 0x0000000106069824 */ /* 0x100fe400078e0a03 */
[----:B------:R-:W-:Y:S01]  /*17a0*/  @!P1 IMAD R3, R2, R11, R3 ;  /* 0x0000000b02039224 */ /* 0x000fe200078e0203 */
[----:B------:R-:W-:Y:S01]  /*17b0*/  IADD3 R2, PT, PT, -R7, RZ, RZ ;  /* 0x000000ff07027210 */ /* 0x000fe20007ffe1ff */
[----:B------:R-:W-:Y:S02]  /*17c0*/  @!P1 IMAD R5, R6, R9, R7 ;  /* 0x0000000906059224 */ /* 0x000fe400078e0207 */
[----:B------:R-:W-:Y:S02]  /*17d0*/  IMAD R8, R4, R8, R91 ;  /* 0x0000000804087224 */ /* 0x000fe400078e025b */
[----:B------:R-:W-:Y:S02]  /*17e0*/  @!P1 IMAD.MOV.U32 R7, RZ, RZ, R3 ;  /* 0x000000ffff079224 */ /* 0x000fe400078e0003 */
[----:B------:R-:W-:-:S02]  /*17f0*/  IMAD R2, R10, R2, R97 ;  /* 0x000000020a027224 */ /* 0x000fc400078e0261 */
[----:B------:R-:W-:Y:S02]  /*1800*/  IMAD R91, R5, R4, R8 ;  /* 0x00000004055b7224 */ /* 0x000fe400078e0208 */
[----:B------:R-:W-:Y:S02]  /*1810*/  IMAD R97, R7, R10, R2 ;  /* 0x0000000a07617224 */ /* 0x000fe400078e0202 */
.L_x_16:
[----:B------:R-:W1:Y:S01]  /*1820*/  LDCU UR4, c[0x0][0xb30] ;  /* 0x00016600ff0477ac */ /* 0x000e620008000800 */
[----:B------:R-:W2:Y:S08]  /*1830*/  S2UR UR37, SR_CgaCtaId ;  /* 0x00000000002579c3 */ /* 0x000eb00000008800 */
[----:B------:R-:W3:Y:S01]  /*1840*/  LDC R40, c[0x0][0xb24] ;  /* 0x0002c900ff287b82 */ /* 0x000ee20000000800 */
[----:B-1----:R-:W-:-:S09]  /*1850*/  UISETP.NE.AND UP1, UPT, UR4, 0x1, UPT ;  /* 0x000000010400788c */ /* 0x002fd2000bf25270 */
[----:B--2---:R-:W-:Y:S05]  /*1860*/  BRA.U UP1, `(.L_x_17) ;  /* 0x0000000101407547 */ /* 0x004fea000b800000 */
[----:B------:R-:W1:Y:S08]  /*1870*/  LDC.64 R4, c[0x0][0xb10] ;  /* 0x0002c400ff047b82 */ /* 0x000e700000000a00 */
[----:B------:R-:W2:Y:S08]  /*1880*/  LDC.64 R2, c[0x0][0xb18] ;  /* 0x0002c600ff027b82 */ /* 0x000eb00000000a00 */
[----:B------:R-:W4:Y:S08]  /*1890*/  LDC R6, c[0x0][0xb20] ;  /* 0x0002c800ff067b82 */ /* 0x000f300000000800 */
[----:B------:R-:W3:Y:S01]  /*18a0*/  LDC R8, c[0x0][0xb0c] ;  /* 0x0002c300ff087b82 */ /* 0x000ee20000000800 */
[----:B-1----:R-:W-:-:S05]  /*18b0*/  IMAD.HI.U32 R4, R97, R4, RZ ;  /* 0x0000000461047227 */ /* 0x002fca00078e00ff */
[----:B------:R-:W-:Y:S01]  /*18c0*/  SHF.R.U32.HI R4, RZ, R5, R4 ;  /* 0x00000005ff047219 */ /* 0x000fe20000011604 */
[----:B--2---:R-:W-:Y:S01]  /*18d0*/  IMAD.HI.U32 R3, R91, R3, RZ ;  /* 0x000000035b037227 */ /* 0x004fe200078e00ff */
[----:B------:R-:W-:-:S04]  /*18e0*/  ISETP.NE.AND P0, PT, R2, 0x1, PT ;  /* 0x000000010200780c */ /* 0x000fc80003f05270 */
[----:B----4-:R-:W-:-:S04]  /*18f0*/  SHF.R.U32.HI R6, RZ, R6, R3 ;  /* 0x00000006ff067219 */ /* 0x010fc80000011603 */
[----:B------:R-:W-:Y:S02]  /*1900*/  SEL R3, R91, R6, !P0 ;  /* 0x000000065b037207 */ /* 0x000fe40004000000 */
[----:B---3--:R-:W-:-:S04]  /*1910*/  ISETP.NE.AND P1, PT, R8, 0x1, PT ;  /* 0x000000010800780c */ /* 0x008fc80003f25270 */
[----:B------:R-:W-:-:S05]  /*1920*/  SEL R4, R97, R4, !P1 ;  /* 0x0000000461047207 */ /* 0x000fca0004800000 */
[----:B------:R-:W-:Y:S02]  /*1930*/  IMAD.IADD R5, R3, 0x1, -R4 ;  /* 0x0000000103057824 */ /* 0x000fe400078e0a04 */
[----:B------:R-:W-:Y:S02]  /*1940*/  IMAD.IADD R3, R4, 0x1, -R3 ;  /* 0x0000000104037824 */ /* 0x000fe400078e0a03 */
[----:B------:R-:W-:Y:S02]  /*1950*/  IMAD R97, R5, R8, R97 ;  /* 0x0000000805617224 */ /* 0x000fe400078e0261 */
[----:B------:R-:W-:-:S07]  /*1960*/  IMAD R91, R3, R2, R91 ;  /* 0x00000002035b7224 */ /* 0x000fce00078e025b */
.L_x_17:
[----:B------:R-:W-:Y:S01]  /*1970*/  BAR.SYNC.DEFER_BLOCKING 0x0 ;  /* 0x0000000000007b1d */ /* 0x000fe20000010000 */
[----:B------:R-:W-:Y:S01]  /*1980*/  UISETP.NE.AND UP1, UPT, UR8, 0x2, UPT ;  /* 0x000000020800788c */ /* 0x000fe2000bf25270 */
[----:B------:R-:W-:Y:S02]  /*1990*/  ISETP.NE.OR P5, PT, R0, 0x2, !P5 ;  /* 0x000000020000780c */ /* 0x000fe40006fa5670 */
[----:B------:R-:W-:-:S06]  /*19a0*/  LOP3.LUT R2, R101, 0x1f, RZ, 0xc0, !PT ;  /* 0x0000001f65027812 */ /* 0x000fcc00078ec0ff */
[----:B------:R-:W-:Y:S05]  /*19b0*/  BRA.U UP1, `(.L_x_18) ;  /* 0x0000002d015c7547 */ /* 0x000fea000b800000 */
[----:B------:R-:W1:Y:S01]  /*19c0*/  LDCU UR13, c[0x0][0x38c] ;  /* 0x00007180ff0d77ac */ /* 0x000e620008000800 */
[----:B------:R-:W2:Y:S01]  /*19d0*/  LDC R9, c[0x0][0x370] ;  /* 0x0000dc00ff097b82 */ /* 0x000ea20000000800 */
[----:B------:R-:W-:Y:S01]  /*19e0*/  PLOP3.LUT P1, PT, PT, PT, UP2, 0x80, 0x8 ;  /* 0x000000000008781c */ /* 0x000fe20003f2f028 */
[----:B------:R-:W-:Y:S01]  /*19f0*/  IMAD.MOV.U32 R15, RZ, RZ, 0x1 ;  /* 0x00000001ff0f7424 */ /* 0x000fe200078e00ff */
[----:B------:R-:W-:Y:S01]  /*1a00*/  ISETP.EQ.OR P4, PT, R2, RZ, P5 ;  /* 0x000000ff0200720c */ /* 0x000fe20002f82670 */
[----:B------:R-:W-:Y:S01]  /*1a10*/  IMAD.MOV.U32 R14, RZ, RZ, RZ ;  /* 0x000000ffff0e7224 */ /* 0x000fe200078e00ff */
[----:B------:R-:W-:Y:S02]  /*1a20*/  PLOP3.LUT P1, PT, P1, PT, PT, 0x8, 0x80 ;  /* 0x000000000080781c */ /* 0x000fe40000f2e170 */
[----:B------:R-:W-:Y:S01]  /*1a30*/  CS2R R12, SRZ ;  /* 0x00000000000c7805 */ /* 0x000fe2000001ff00 */
[----:B------:R-:W-:Y:S01]  /*1a40*/  IMAD.MOV.U32 R10, RZ, RZ, 0x1 ;  /* 0x00000001ff0a7424 */ /* 0x000fe200078e00ff */
[----:B------:R-:W4:Y:S01]  /*1a50*/  LDC R0, c[0x0][0x374] ;  /* 0x0000dd00ff007b82 */ /* 0x000f220000000800 */
[----:B------:R-:W2:Y:S01]  /*1a60*/  LDCU.64 UR22, c[0x0][0x348] ;  /* 0x00006900ff1677ac */ /* 0x000ea20008000a00 */
[----:B------:R-:W-:Y:S01]  /*1a70*/  UMOV UR6, URZ ;  /* 0x000000ff00067c82 */ /* 0x000fe20008000000 */
[----:B-1----:R-:W-:-:S04]  /*1a80*/  UIADD3 UR5, UPT, UPT, UR13, 0x1f, URZ ;  /* 0x0000001f0d057890 */ /* 0x002fc8000fffe0ff */
[----:B------:R-:W-:-:S04]  /*1a90*/  USHF.R.S32.HI UR4, URZ, 0x1f, UR5 ;  /* 0x0000001fff047899 */ /* 0x000fc80008011405 */
[----:B------:R-:W-:-:S04]  /*1aa0*/  ULEA.HI UR4, UR4, UR5, URZ, 0x5 ;  /* 0x0000000504047291 */ /* 0x000fc8000f8f28ff */
[----:B------:R-:W-:Y:S02]  /*1ab0*/  USHF.R.S32.HI UR15, URZ, 0x5, UR4 ;  /* 0x00000005ff0f7899 */ /* 0x000fe40008011404 */
[----:B------:R-:W-:Y:S02]  /*1ac0*/  UIADD3 UR4, UPT, UPT, UR13, -0x1, URZ ;  /* 0xffffffff0d047890 */ /* 0x000fe4000fffe0ff */
[----:B------:R-:W-:Y:S02]  /*1ad0*/  UISETP.LT.U32.AND UP0, UPT, UR15, 0x36, UPT ;  /* 0x000000360f00788c */ /* 0x000fe4000bf01070 */
[----:B------:R-:W-:Y:S02]  /*1ae0*/  UISETP.GE.U32.AND UP1, UPT, UR4, -0x3f, UPT ;  /* 0xffffffc10400788c */ /* 0x000fe4000bf26070 */
[----:B------:R-:W-:Y:S02]  /*1af0*/  USEL UR14, UR15, 0x36, UP0 ;  /* 0x000000360f0e7887 */ /* 0x000fe40008000000 */
[----:B------:R-:W-:-:S02]  /*1b00*/  UIADD3 UR13, UPT, UPT, UR13, 0x3e, URZ ;  /* 0x0000003e0d0d7890 */ /* 0x000fc4000fffe0ff */
[----:B------:R-:W-:Y:S02]  /*1b10*/  UIADD3 UR5, UPT, UPT, UR14, -0x1, URZ ;  /* 0xffffffff0e057890 */ /* 0x000fe4000fffe0ff */
[----:B------:R-:W-:-:S03]  /*1b20*/  UIADD3 UR7, UPT, UPT, UR15, -UR14, URZ ;  /* 0x8000000e0f077290 */ /* 0x000fc6000fffe0ff */
[----:B------:R-:W-:-:S04]  /*1b30*/  @UP1 UIADD3 UR5, UPT, UPT, UR14, URZ, URZ ;  /* 0x000000ff0e051290 */ /* 0x000fc8000fffe0ff */
[----:B--2---:R-:W-:-:S12]  /*1b40*/  UIADD3 UR5, UPT, UPT, UR5, 0x1, URZ ;  /* 0x0000000105057890 */ /* 0x004fd8000fffe0ff */
.L_x_36:
[----:B------:R-:W-:Y:S01]  /*1b50*/  UISETP.NE.AND UP0, UPT, UR37, URZ, UPT ;  /* 0x000000ff2500728c */ /* 0x000fe2000bf05270 */
[----:B------:R-:W1:Y:S08]  /*1b60*/  S2UR UR37, SR_CgaCtaId ;  /* 0x00000000002579c3 */ /* 0x000e700000008800 */
[----:B------:R-:W-:Y:S05]  /*1b70*/  BRA.U UP0, `(.L_x_19) ;  /* 0x0000000100347547 */ /* 0x000fea000b800000 */
[----:B------:R-:W2:Y:S01]  /*1b80*/  S2R R2, SR_CgaCtaId ;  /* 0x0000000000027919 */ /* 0x000ea20000008800 */
[----:B------:R-:W-:-:S04]  /*1b90*/  MOV R3, 0x400 ;  /* 0x0000040000037802 */ /* 0x000fc80000000f00 */
[----:B--2---:R-:W-:Y:S02]  /*1ba0*/  LEA R3, R2, R3, 0x18 ;  /* 0x0000000302037211 */ /* 0x004fe400078ec0ff */
[----:B------:R-:W-:-:S03]  /*1bb0*/  SHF.L.U32 R2, R10, 0x1f, RZ ;  /* 0x0000001f0a027819 */ /* 0x000fc600000006ff */
[----:B------:R-:W-:-:S04]  /*1bc0*/  IMAD R3, R12, 0x8, R3 ;  /* 0x000000080c037824 */ /* 0x000fc800078e0203 */
[----:B------:R-:W2:Y:S02]  /*1bd0*/  SYNCS.PHASECHK.TRANS64.TRYWAIT P0, [R3+URZ+0x3f0], R2 ;  /* 0x0003f002030075a7 */ /* 0x000ea400080011ff */
[----:B--2---:R-:W-:Y:S05]  /*1be0*/  @!P0 BRA `(.L_x_20) ;  /* 0x0000006400ac8947 */ /* 0x004fea0003800000 */
.L_x_146:
[----:B------:R-:W-:Y:S01]  /*1bf0*/  VIADD R12, R12, 0x1 ;  /* 0x000000010c0c7836 */ /* 0x000fe20000000000 */
[----:B------:R2:W-:Y:S04]  /*1c00*/  SYNCS.ARRIVE.TRANS64.A1T0 RZ, [R3+URZ+0x3e0], RZ ;  /* 0x0003e0ff03ff79a7 */ /* 0x0005e800081000ff */
[----:B------:R-:W-:-:S04]  /*1c10*/  ISETP.NE.AND P0, PT, R12, 0x2, PT ;  /* 0x000000020c00780c */ /* 0x000fc80003f05270 */
[----:B------:R-:W-:Y:S02]  /*1c20*/  SEL R12, R12, RZ, P0 ;  /* 0x000000ff0c0c7207 */ /* 0x000fe40000000000 */
[----:B--2---:R-:W-:-:S04]  /*1c30*/  SEL R3, RZ, 0x1, P0 ;  /* 0x00000001ff037807 */ /* 0x004fc80000000000 */
[----:B------:R-:W-:-:S07]  /*1c40*/  LOP3.LUT R10, R10, R3, RZ, 0x3c, !PT ;  /* 0x000000030a0a7212 */ /* 0x000fce00078e3cff */
.L_x_19:
[----:B------:R-:W-:Y:S01]  /*1c50*/  UMOV UR4, 0x400 ;  /* 0x0000040000047882 */ /* 0x000fe20000000000 */
[----:B------:R-:W-:Y:S01]  /*1c60*/  SHF.L.U32 R2, R15, 0x1f, RZ ;  /* 0x0000001f0f027819 */ /* 0x000fe200000006ff */
[----:B-1----:R-:W-:Y:S01]  /*1c70*/  ULEA UR4, UR37, UR4, 0x18 ;  /* 0x0000000425047291 */ /* 0x002fe2000f8ec0ff */
[----:B------:R-:W-:Y:S01]  /*1c80*/  R2UR UR35, R97 ;  /* 0x00000000612372ca */ /* 0x000fe200000e0000 */
[----:B------:R-:W-:Y:S01]  /*1c90*/  UISETP.GE.U32.AND UP0, UPT, UR13, 0x3f, UPT ;  /* 0x0000003f0d00788c */ /* 0x000fe2000bf06070 */
[----:B------:R-:W-:Y:S01]  /*1ca0*/  R2UR UR11, R91 ;  /* 0x000000005b0b72ca */ /* 0x000fe200000e0000 */
[----:B------:R-:W-:Y:S01]  /*1cb0*/  ULEA UR8, UR6, UR4, 0x3 ;  /* 0x0000000406087291 */ /* 0x000fe2000f8e18ff */
[----:B------:R-:W-:-:S08]  /*1cc0*/  UMOV UR24, URZ ;  /* 0x000000ff00187c82 */ /* 0x000fd00008000000 */
[----:B------:R1:W2:Y:S01]  /*1cd0*/  SYNCS.PHASECHK.TRANS64.TRYWAIT P0, [UR8+0x1b0], R2 ;  /* 0x0001b002ff0075a7 */ /* 0x0002a20008001108 */
[----:B------:R-:W-:Y:S02]  /*1ce0*/  USHF.L.U32 UR35, UR35, 0x6, URZ ;  /* 0x0000000623237899 */ /* 0x000fe400080006ff */
[----:B------:R-:W-:Y:S01]  /*1cf0*/  USHF.L.U32 UR11, UR11, 0x6, URZ ;  /* 0x000000060b0b7899 */ /* 0x000fe200080006ff */
[----:B------:R-:W-:Y:S11]  /*1d00*/  BRA.U !UP0, `(.L_x_21) ;  /* 0x0000000108a47547 */ /* 0x000ff6000b800000 */
[----:B------:R-:W-:Y:S01]  /*1d10*/  UMOV UR16, URZ ;  /* 0x000000ff00107c82 */ /* 0x000fe20008000000 */
[----:B------:R-:W-:-:S05]  /*1d20*/  UMOV UR17, UR6 ;  /* 0x0000000600117c82 */ /* 0x000fca0008000000 */
.L_x_26:
[----:B-1----:R-:W-:Y:S01]  /*1d30*/  ULEA UR33, UR17, UR4, 0x3 ;  /* 0x0000000411217291 */ /* 0x002fe2000f8e18ff */
[----:B--2---:R-:W-:Y:S01]  /*1d40*/  @!P5 MOV R3, 0x1000 ;  /* 0x000010000003d802 */ /* 0x004fe20000000f00 */
[----:B--2---:R-:W-:Y:S10]  /*1d50*/  @P0 BRA `(.L_x_22) ;  /* 0x00000000000c0947 */ /* 0x004ff40003800000 */
[----:B------:R-:W-:-:S04]  /*1d60*/  SHF.L.U32 R5, R15, 0x1f, RZ ;  /* 0x0000001f0f057819 */ /* 0x000fc800000006ff */
[----:B------:R-:W2:Y:S02]  /*1d70*/  SYNCS.PHASECHK.TRANS64.TRYWAIT P0, [UR33+0x1b0], R5 ;  /* 0x0001b005ff0075a7 */ /* 0x000ea40008001121 */
[----:B--2---:R-:W-:Y:S05]  /*1d80*/  @!P0 BRA `(.L_x_23) ;  /* 0x0000006400588947 */ /* 0x004fea0003800000 */
.L_x_22:
[----:B------:R2:W-:Y:S01]  /*1d90*/  @!P5 SYNCS.ARRIVE.TRANS64 RZ, [UR33], R3 ;  /* 0x00000003ffffd9a7 */ /* 0x0005e20008000021 */
[----:B------:R-:W-:Y:S04]  /*1da0*/  BSSY.RECONVERGENT B0, `(.L_x_24) ;  /* 0x0000003000007945 */ /* 0x000fe80003800200 */
[----:B------:R-:W-:Y:S05]  /*1db0*/  @P4 BRA `(.L_x_25) ;  /* 0x0000000000044947 */ /* 0x000fea0003800000 */
[----:B------:R-:W-:Y:S05]  /*1dc0*/  BPT.TRAP 0x1 ;  /* 0x000000040000795c */ /* 0x000fea0000300000 */
.L_x_25:
[----:B------:R-:W-:Y:S05]  /*1dd0*/  BSYNC.RECONVERGENT B0 ;  /* 0x0000000000007941 */ /* 0x000fea0003800200 */
.L_x_24:
[----:B------:R-:W-:Y:S02]  /*1de0*/  UIADD3 UR6, UPT, UPT, UR17, 0x1, URZ ;  /* 0x0000000111067890 */ /* 0x000fe4000fffe0ff */
[----:B------:R-:W-:Y:S02]  /*1df0*/  UIADD3 UR26, UP1, UPT, UR22, 0x80, URZ ;  /* 0x00000080161a7890 */ /* 0x000fe4000ff3e0ff */
[----:B------:R-:W-:Y:S02]  /*1e00*/  UISETP.NE.AND UP0, UPT, UR6, 0x36, UPT ;  /* 0x000000360600788c */ /* 0x000fe4000bf05270 */
[----:B------:R-:W-:Y:S02]  /*1e10*/  USHF.L.U32 UR34, UR16, 0x5, URZ ;  /* 0x0000000510227899 */ /* 0x000fe400080006ff */
[----:B------:R-:W-:Y:S02]  /*1e20*/  USEL UR9, URZ, 0x1, UP0 ;  /* 0x00000001ff097887 */ /* 0x000fe40008000000 */
[----:B------:R-:W-:-:S02]  /*1e30*/  USEL UR6, UR6, URZ, UP0 ;  /* 0x000000ff06067287 */ /* 0x000fc40008000000 */
[----:B------:R-:W-:Y:S02]  /*1e40*/  UIADD3 UR20, UP0, UPT, UR22, 0x180, URZ ;  /* 0x0000018016147890 */ /* 0x000fe4000ff1e0ff */
[----:B------:R-:W-:Y:S01]  /*1e50*/  ULEA UR8, UR6, UR4, 0x3 ;  /* 0x0000000406087291 */ /* 0x000fe2000f8e18ff */
[----:B------:R-:W-:Y:S01]  /*1e60*/  LOP3.LUT R15, R15, UR9, RZ, 0x3c, !PT ;  /* 0x000000090f0f7c12 */ /* 0x000fe2000f8e3cff */
[----:B------:R-:W-:Y:S02]  /*1e70*/  UIADD3.X UR27, UPT, UPT, URZ, UR23, URZ, UP1, !UPT ;  /* 0x00000017ff1b7290 */ /* 0x000fe40008ffe4ff */
[----:B------:R-:W-:Y:S01]  /*1e80*/  UIADD3.X UR21, UPT, UPT, URZ, UR23, URZ, UP0, !UPT ;  /* 0x00000017ff157290 */ /* 0x000fe200087fe4ff */
[----:B-1----:R-:W-:Y:S01]  /*1e90*/  SHF.L.U32 R2, R15, 0x1f, RZ ;  /* 0x0000001f0f027819 */ /* 0x002fe200000006ff */
[----:B------:R-:W-:Y:S01]  /*1ea0*/  UMOV UR18, 0x0 ;  /* 0x0000000000127882 */ /* 0x000fe20000000000 */
[----:B------:R-:W-:Y:S01]  /*1eb0*/  UMOV UR19, 0x10000000 ;  /* 0x1000000000137882 */ /* 0x000fe20000000000 */
[----:B------:R-:W-:Y:S01]  /*1ec0*/  UMOV UR12, UR36 ;  /* 0x00000024000c7c82 */ /* 0x000fe20008000000 */
[----:B------:R1:W1:Y:S01]  /*1ed0*/  SYNCS.PHASECHK.TRANS64.TRYWAIT P0, [UR8+0x1b0], R2 ;  /* 0x0001b002ff0075a7 */ /* 0x0002620008001108 */
[----:B------:R-:W-:Y:S01]  /*1ee0*/  ULEA UR8, UR17, UR4, 0xb ;  /* 0x0000000411087291 */ /* 0x000fe2000f8e58ff */
[----:B------:R-:W-:Y:S01]  /*1ef0*/  UMOV UR9, UR33 ;  /* 0x0000002100097c82 */ /* 0x000fe20008000000 */
[----:B------:R-:W-:-:S02]  /*1f00*/  UMOV UR10, UR34 ;  /* 0x00000022000a7c82 */ /* 0x000fc40008000000 */
[----:B------:R-:W-:Y:S02]  /*1f10*/  UIADD3 UR32, UPT, UPT, UR8, 0x2800, URZ ;  /* 0x0000280008207890 */ /* 0x000fe4000fffe0ff */
[----:B------:R-:W-:Y:S02]  /*1f20*/  UIADD3 UR8, UPT, UPT, UR8, 0x1d800, URZ ;  /* 0x0001d80008087890 */ /* 0x000fe4000fffe0ff */
[----:B------:R-:W-:Y:S01]  /*1f30*/  UIADD3 UR16, UPT, UPT, UR16, 0x1, URZ ;  /* 0x0000000110107890 */ /* 0x000fe2000fffe0ff */
[----:B------:R-:W-:Y:S01]  /*1f40*/  UMOV UR24, UR5 ;  /* 0x0000000500187c82 */ /* 0x000fe20008000000 */
[----:B------:R-:W-:Y:S02]  /*1f50*/  UMOV UR17, UR6 ;  /* 0x0000000600117c82 */ /* 0x000fe40008000000 */
[----:B------:R-:W-:Y:S01]  /*1f60*/  UISETP.NE.AND UP0, UPT, UR16, UR5, UPT ;  /* 0x000000051000728c */ /* 0x000fe2000bf05270 */
[----:B------:R1:W-:Y:S02]  /*1f70*/  UTMALDG.3D [UR32], [UR26], desc[UR18] ;  /* 0x000012201a0075b4 */ /* 0x0003e40008011000 */
[----:B------:R1:W-:Y:S06]  /*1f80*/  UTMALDG.3D [UR8], [UR20], desc[UR18] ;  /* 0x00001208140075b4 */ /* 0x0003ec0008011000 */
[----:B------:R-:W-:Y:S05]  /*1f90*/  BRA.U UP0, `(.L_x_26) ;  /* 0xfffffffd00647547 */ /* 0x000fea000b83ffff */
.L_x_21:
[----:B-1----:R-:W-:Y:S01]  /*1fa0*/  ULEA UR8, UR6, UR4, 0x3 ;  /* 0x0000000406087291 */ /* 0x002fe2000f8e18ff */
[----:B------:R-:W-:Y:S01]  /*1fb0*/  SHF.L.U32 R2, R15, 0x1f, RZ ;  /* 0x0000001f0f027819 */ /* 0x000fe200000006ff */
[----:B------:R-:W-:Y:S01]  /*1fc0*/  @!P1 SYNCS.ARRIVE.TRANS64.A1T0 RZ, [UR4+0x378], RZ ;  /* 0x000378ffffff99a7 */ /* 0x000fe20008100004 */
[----:B------:R-:W-:-:S06]  /*1fd0*/  UISETP.GT.AND UP0, UPT, UR15, UR14, UPT ;  /* 0x0000000e0f00728c */ /* 0x000fcc000bf04270 */
[----:B--2---:R1:W2:Y:S03]  /*1fe0*/  SYNCS.PHASECHK.TRANS64.TRYWAIT P0, [UR8+0x1b0], R2 ;  /* 0x0001b002ff0075a7 */ /* 0x0042a60008001108 */
[----:B------:R-:W-:Y:S05]  /*1ff0*/  BRA.U !UP0, `(.L_x_27) ;  /* 0x0000000108a87547 */ /* 0x000fea000b800000 */
[----:B------:R-:W-:Y:S01]  /*2000*/  UIADD3 UR21, UPT, UPT, UR7, UR24, URZ ;  /* 0x0000001807157290 */ /* 0x000fe2000fffe0ff */
[----:B------:R-:W-:-:S11]  /*2010*/  UMOV UR25, UR6 ;  /* 0x0000000600197c82 */ /* 0x000fd60008000000 */
.L_x_32:
[----:B-1----:R-:W-:Y:S01]  /*2020*/  ULEA UR17, UR25, UR4, 0x3 ;  /* 0x0000000419117291 */ /* 0x002fe2000f8e18ff */
[----:B--2---:R-:W-:Y:S01]  /*2030*/  @!P5 MOV R3, 0x1000 ;  /* 0x000010000003d802 */ /* 0x004fe20000000f00 */
[----:B--2---:R-:W-:Y:S10]  /*2040*/  @P0 BRA `(.L_x_28) ;  /* 0x00000000000c0947 */ /* 0x004ff40003800000 */
[----:B------:R-:W-:-:S04]  /*2050*/  SHF.L.U32 R5, R15, 0x1f, RZ ;  /* 0x0000001f0f057819 */ /* 0x000fc800000006ff */
[----:B------:R-:W2:Y:S02]  /*2060*/  SYNCS.PHASECHK.TRANS64.TRYWAIT P0, [UR17+0x1b0], R5 ;  /* 0x0001b005ff0075a7 */ /* 0x000ea40008001111 */
[----:B--2---:R-:W-:Y:S05]  /*2070*/  @!P0 BRA `(.L_x_29) ;  /* 0x0000006000b48947 */ /* 0x004fea0003800000 */
.L_x_28:
[----:B------:R2:W-:Y:S01]  /*2080*/  @!P5 SYNCS.ARRIVE.TRANS64 RZ, [UR17], R3 ;  /* 0x00000003ffffd9a7 */ /* 0x0005e20008000011 */
[----:B------:R-:W-:Y:S04]  /*2090*/  BSSY.RECONVERGENT B0, `(.L_x_30) ;  /* 0x0000003000007945 */ /* 0x000fe80003800200 */
[----:B------:R-:W-:Y:S05]  /*20a0*/  @P4 BRA `(.L_x_31) ;  /* 0x0000000000044947 */ /* 0x000fea0003800000 */
[----:B------:R-:W-:Y:S05]  /*20b0*/  BPT.TRAP 0x1 ;  /* 0x000000040000795c */ /* 0x000fea0000300000 */
.L_x_31:
[----:B------:R-:W-:Y:S05]  /*20c0*/  BSYNC.RECONVERGENT B0 ;  /* 0x0000000000007941 */ /* 0x000fea0003800200 */
.L_x_30:
        /* <DEDUP_REMOVED lines=20> */
[----:B------:R-:W-:Y:S01]  /*2210*/  UIADD3 UR8, UPT, UPT, UR8, 0x1d800, URZ ;  /* 0x0001d80008087890 */ /* 0x000fe2000fffe0ff */
[----:B------:R-:W-:Y:S01]  /*2220*/  UMOV UR9, UR17 ;  /* 0x0000001100097c82 */ /* 0x000fe20008000000 */
[----:B------:R-:W-:Y:S01]  /*2230*/  UMOV UR10, UR18 ;  /* 0x00000012000a7c82 */ /* 0x000fe20008000000 */
[----:B------:R-:W-:Y:S01]  /*2240*/  UIADD3 UR24, UPT, UPT, UR24, 0x1, URZ ;  /* 0x0000000118187890 */ /* 0x000fe2000fffe0ff */
[----:B------:R-:W-:-:S03]  /*2250*/  UMOV UR25, UR6 ;  /* 0x0000000600197c82 */ /* 0x000fc60008000000 */
[----:B------:R1:W-:Y:S01]  /*2260*/  UTMALDG.3D [UR16], [UR30], desc[UR26] ;  /* 0x00001a101e0075b4 */ /* 0x0003e20008011000 */
[----:B------:R-:W-:Y:S01]  /*2270*/  UISETP.NE.AND UP0, UPT, UR24, UR21, UPT ;  /* 0x000000151800728c */ /* 0x000fe2000bf05270 */
[----:B------:R1:W-:Y:S08]  /*2280*/  UTMALDG.3D [UR8], [UR28], desc[UR26] ;  /* 0x00001a081c0075b4 */ /* 0x0003f00008011000 */
[----:B------:R-:W-:Y:S05]  /*2290*/  BRA.U UP0, `(.L_x_32) ;  /* 0xfffffffd00607547 */ /* 0x000fea000b83ffff */
.L_x_27:
[C---:B-1----:R-:W-:Y:S01]  /*22a0*/  LEA R2, R14.reuse, UR4, 0x3 ;  /* 0x000000040e027c11 */ /* 0x042fe2000f8e18ff */
[----:B------:R-:W-:Y:S01]  /*22b0*/  NOP ;  /* 0x0000000000007918 */ /* 0x000fe20000000000 */
[----:B--2---:R-:W-:Y:S02]  /*22c0*/  SHF.L.U32 R3, R13, 0x1f, RZ ;  /* 0x0000001f0d037819 */ /* 0x004fe400000006ff */
[----:B------:R-:W-:Y:S02]  /*22d0*/  LEA R4, R14, UR4, 0x4 ;  /* 0x000000040e047c11 */ /* 0x000fe4000f8e20ff */
[----:B------:R-:W1:Y:S02]  /*22e0*/  SYNCS.PHASECHK.TRANS64.TRYWAIT P0, [R2+URZ+0x380], R3 ;  /* 0x00038003020075a7 */ /* 0x000e6400080011ff */
[----:B-1----:R-:W-:Y:S05]  /*22f0*/  @!P0 BRA `(.L_x_33) ;  /* 0x00000060002c8947 */ /* 0x002fea0003800000 */
.L_x_149:
[----:B------:R-:W2:Y:S01]  /*2300*/  LDS.128 R4, [R4+0x410] ;  /* 0x0004100004047984 */ /* 0x000ea20000000c00 */
[----:B---3--:R-:W-:Y:S01]  /*2310*/  ISETP.GE.AND P0, PT, R40, 0x1, PT ;  /* 0x000000012800780c */ /* 0x008fe20003f06270 */
[----:B-1----:R-:W-:Y:S01]  /*2320*/  VIADD R2, R2, 0x390 ;  /* 0x0000039002027836 */ /* 0x002fe20000000000 */
[----:B------:R-:W-:Y:S01]  /*2330*/  @!PT LDS RZ, [RZ] ;  /* 0x00000000fffff984 */ /* 0x000fe20000000800 */
[----:B------:R-:W-:Y:S01]  /*2340*/  @!PT LDS RZ, [RZ] ;  /* 0x00000000fffff984 */ /* 0x000fe20000000800 */
[----:B------:R-:W-:Y:S01]  /*2350*/  @!PT LDS RZ, [RZ] ;  /* 0x00000000fffff984 */ /* 0x000fe20000000800 */
[----:B------:R-:W-:Y:S01]  /*2360*/  @!PT LDS RZ, [RZ] ;  /* 0x00000000fffff984 */ /* 0x000fe20000000800 */
[----:B------:R1:W-:Y:S06]  /*2370*/  MEMBAR.ALL.CTA ;  /* 0x0000000000007992 */ /* 0x0003ec0000008000 */
[----:B-1----:R-:W1:Y:S01]  /*2380*/  FENCE.VIEW.ASYNC.S ;  /* 0x00000000000073c6 */ /* 0x002e620000000000 */
[----:B------:R-:W-:-:S04]  /*2390*/  PRMT R2, RZ, 0x654, R2 ;  /* 0x00000654ff027816 */ /* 0x000fc80000000002 */
[----:B-1----:R1:W-:Y:S01]  /*23a0*/  SYNCS.ARRIVE.TRANS64.RED.A1T0 RZ, [R2+URZ], RZ ;  /* 0x000000ff02ff79a7 */ /* 0x0023e200081004ff */
[----:B--2---:R-:W-:-:S13]  /*23b0*/  LOP3.LUT P2, RZ, R6, 0x1, RZ, 0xc0, !PT ;  /* 0x0000000106ff7812 */ /* 0x004fda000784c0ff */
[----:B------:R-:W-:Y:S01]  /*23c0*/  @P2 SHF.R.U32.HI R3, RZ, 0x10, R5 ;  /* 0x00000010ff032819 */ /* 0x000fe20000011605 */
[----:B------:R-:W-:Y:S01]  /*23d0*/  VOTEU.ANY UP0, P2 ;  /* 0x0000000000ff7886 */ /* 0x000fe20001000100 */
[----:B------:R-:W-:Y:S02]  /*23e0*/  @P2 MOV R11, R4 ;  /* 0x00000004000b2202 */ /* 0x000fe40000000f00 */
[----:B------:R-:W-:Y:S02]  /*23f0*/  @P2 R2UR.BROADCAST UR8, R3 ;  /* 0x00000000030822ca */ /* 0x000fe400008e0000 */
[----:B------:R-:W-:-:S11]  /*2400*/  @P2 LOP3.LUT R8, R5, 0xffff, RZ, 0xc0, !PT ;  /* 0x0000ffff05082812 */ /* 0x000fd600078ec0ff */
[----:B------:R-:W-:Y:S01]  /*2410*/  @UP0 UMOV UR36, UR8 ;  /* 0x0000000800240c82 */ /* 0x000fe20008000000 */
[----:B-1----:R-:W-:Y:S05]  /*2420*/  @!P0 BRA `(.L_x_34) ;  /* 0x0000000000b88947 */ /* 0x002fea0003800000 */
[----:B------:R-:W4:Y:S01]  /*2430*/  LDC.64 R4, c[0x0][0xb18] ;  /* 0x0002c600ff047b82 */ /* 0x000f220000000a00 */
[----:B------:R-:W-:-:S07]  /*2440*/  ISETP.NE.AND P3, PT, R40, 0x1, PT ;  /* 0x000000012800780c */ /* 0x000fce0003f65270 */
[----:B------:R-:W1:Y:S08]  /*2450*/  LDC.64 R6, c[0x0][0xb10] ;  /* 0x0002c400ff067b82 */ /* 0x000e700000000a00 */
[----:B------:R-:W2:Y:S08]  /*2460*/  LDC R16, c[0x0][0xb20] ;  /* 0x0002c800ff107b82 */ /* 0x000eb00000000800 */
[----:B------:R-:W3:Y:S01]  /*2470*/  LDC R18, c[0x0][0xb0c] ;  /* 0x0002c300ff127b82 */ /* 0x000ee20000000800 */
[----:B----4-:R-:W-:Y:S01]  /*2480*/  IMAD.HI.U32 R17, R0, R5, RZ ;  /* 0x0000000500117227 */ /* 0x010fe200078e00ff */
[----:B------:R-:W-:-:S03]  /*2490*/  ISETP.NE.AND P0, PT, R4, 0x1, PT ;  /* 0x000000010400780c */ /* 0x000fc60003f05270 */
[----:B------:R-:W-:-:S03]  /*24a0*/  IMAD.HI.U32 R5, R8, R5, RZ ;  /* 0x0000000508057227 */ /* 0x000fc600078e00ff */
[----:B------:R-:W4:Y:S01]  /*24b0*/  LDC.64 R2, c[0x0][0xb28] ;  /* 0x0002ca00ff027b82 */ /* 0x000f220000000a00 */
[----:B-1----:R-:W-:-:S04]  /*24c0*/  IMAD.HI.U32 R20, R9, R6, RZ ;  /* 0x0000000609147227 */ /* 0x002fc800078e00ff */
[----:B------:R-:W-:Y:S01]  /*24d0*/  IMAD.HI.U32 R22, R11, R6, RZ ;  /* 0x000000060b167227 */ /* 0x000fe200078e00ff */
[----:B------:R-:W-:Y:S02]  /*24e0*/  SHF.R.U32.HI R20, RZ, R7, R20 ;  /* 0x00000007ff147219 */ /* 0x000fe40000011614 */
[-C--:B--2---:R-:W-:Y:S02]  /*24f0*/  SHF.R.U32.HI R17, RZ, R16.reuse, R17 ;  /* 0x00000010ff117219 */ /* 0x084fe40000011611 */
[----:B------:R-:W-:Y:S02]  /*2500*/  SHF.R.U32.HI R5, RZ, R16, R5 ;  /* 0x00000010ff057219 */ /* 0x000fe40000011605 */
[----:B------:R-:W-:Y:S02]  /*2510*/  SEL R17, R0, R17, !P0 ;  /* 0x0000001100117207 */ /* 0x000fe40004000000 */
[----:B------:R-:W-:Y:S02]  /*2520*/  SHF.R.U32.HI R22, RZ, R7, R22 ;  /* 0x00000007ff167219 */ /* 0x000fe40000011616 */
[----:B---3--:R-:W-:-:S02]  /*2530*/  ISETP.NE.AND P1, PT, R18, 0x1, PT ;  /* 0x000000011200780c */ /* 0x008fc40003f25270 */
[----:B------:R-:W-:Y:S02]  /*2540*/  SEL R5, R8, R5, !P0 ;  /* 0x0000000508057207 */ /* 0x000fe40004000000 */
[----:B------:R-:W-:Y:S02]  /*2550*/  SEL R19, R9, R20, !P1 ;  /* 0x0000001409137207 */ /* 0x000fe40004800000 */
[----:B------:R-:W-:Y:S01]  /*2560*/  SEL R7, R11, R22, !P1 ;  /* 0x000000160b077207 */ /* 0x000fe20004800000 */
[----:B----4-:R-:W-:-:S04]  /*2570*/  IMAD.HI.U32 R20, R17, R2, RZ ;  /* 0x0000000211147227 */ /* 0x010fc800078e00ff */
[----:B------:R-:W-:Y:S01]  /*2580*/  IMAD.HI.U32 R6, R19, R2, RZ ;  /* 0x0000000213067227 */ /* 0x000fe200078e00ff */
[----:B------:R-:W-:-:S04]  /*2590*/  @P3 SHF.R.U32.HI R17, RZ, R3, R20 ;  /* 0x00000003ff113219 */ /* 0x000fc80000011614 */
[----:B------:R-:W-:Y:S01]  /*25a0*/  @P3 SHF.R.U32.HI R19, RZ, R3, R6 ;  /* 0x00000003ff133219 */ /* 0x000fe20000011606 */
[----:B------:R-:W-:-:S04]  /*25b0*/  IMAD R17, R40, R17, RZ ;  /* 0x0000001128117224 */ /* 0x000fc800078e02ff */
[----:B------:R-:W-:Y:S01]  /*25c0*/  IMAD R6, R40, R19, RZ ;  /* 0x0000001328067224 */ /* 0x000fe200078e02ff */
[C---:B------:R-:W-:Y:S02]  /*25d0*/  ISETP.GE.AND P0, PT, R5.reuse, R17, PT ;  /* 0x000000110500720c */ /* 0x040fe40003f06270 */
[----:B------:R-:W-:Y:S02]  /*25e0*/  IADD3 R17, PT, PT, -R5, RZ, RZ ;  /* 0x000000ff05117210 */ /* 0x000fe40007ffe1ff */
[----:B------:R-:W-:Y:S01]  /*25f0*/  ISETP.GE.OR P0, PT, R7, R6, P0 ;  /* 0x000000060700720c */ /* 0x000fe20000706670 */
[----:B------:R-:W-:-:S04]  /*2600*/  IMAD.HI.U32 R6, R5, R2, RZ ;  /* 0x0000000205067227 */ /* 0x000fc800078e00ff */
[----:B------:R-:W-:Y:S01]  /*2610*/  IMAD R8, R4, R17, R8 ;  /* 0x0000001104087224 */ /* 0x000fe200078e0208 */
[----:B------:R-:W-:-:S04]  /*2620*/  SHF.R.U32.HI R6, RZ, R3, R6 ;  /* 0x00000003ff067219 */ /* 0x000fc80000011606 */
[----:B------:R-:W-:-:S03]  /*2630*/  SEL R6, R5, R6, !P3 ;  /* 0x0000000605067207 */ /* 0x000fc60005800000 */
[----:B------:R-:W-:-:S04]  /*2640*/  @!P0 IMAD.HI.U32 R16, R7, R2, RZ ;  /* 0x0000000207108227 */ /* 0x000fc800078e00ff */
[----:B------:R-:W-:Y:S01]  /*2650*/  IMAD.MOV R2, RZ, RZ, -R6 ;  /* 0x000000ffff027224 */ /* 0x000fe200078e0a06 */
[----:B------:R-:W-:-:S03]  /*2660*/  @!P0 SHF.R.U32.HI R16, RZ, R3, R16 ;  /* 0x00000003ff108219 */ /* 0x000fc60000011610 */
[----:B------:R-:W-:Y:S01]  /*2670*/  IMAD R2, R40, R2, R5 ;  /* 0x0000000228027224 */ /* 0x000fe200078e0205 */
[----:B------:R-:W-:-:S05]  /*2680*/  @!P0 SEL R3, R7, R16, !P3 ;  /* 0x0000001007038207 */ /* 0x000fca0005800000 */
[--C-:B------:R-:W-:Y:S02]  /*2690*/  @!P0 IMAD.IADD R6, R6, 0x1, -R3.reuse ;  /* 0x0000000106068824 */ /* 0x100fe400078e0a03 */
[----:B------:R-:W-:Y:S01]  /*26a0*/  @!P0 IMAD R3, R2, R19, R3 ;  /* 0x0000001302038224 */ /* 0x000fe200078e0203 */
[----:B------:R-:W-:Y:S01]  /*26b0*/  IADD3 R2, PT, PT, -R7, RZ, RZ ;  /* 0x000000ff07027210 */ /* 0x000fe20007ffe1ff */
[----:B------:R-:W-:Y:S02]  /*26c0*/  @!P0 IMAD R5, R40, R6, R7 ;  /* 0x0000000628058224 */ /* 0x000fe400078e0207 */
[----:B------:R-:W-:Y:S02]  /*26d0*/  @!P0 IMAD.MOV.U32 R7, RZ, RZ, R3 ;  /* 0x000000ffff078224 */ /* 0x000fe400078e0003 */
[----:B------:R-:W-:Y:S02]  /*26e0*/  IMAD R2, R18, R2, R11 ;  /* 0x0000000212027224 */ /* 0x000fe400078e020b */
[----:B------:R-:W-:-:S02]  /*26f0*/  IMAD R8, R5, R4, R8 ;  /* 0x0000000405087224 */ /* 0x000fc400078e0208 */
[----:B------:R-:W-:Y:S02]  /*2700*/  IMAD R11, R7, R18, R2 ;  /* 0x00000012070b7224 */ /* 0x000fe400078e0202 */
.L_x_34:
[----:B------:R-:W1:Y:S02]  /*2710*/  LDCU UR8, c[0x0][0xb30] ;  /* 0x00016600ff0877ac */ /* 0x000e640008000800 */
[----:B-1----:R-:W-:-:S09]  /*2720*/  UISETP.NE.AND UP0, UPT, UR8, 0x1, UPT ;  /* 0x000000010800788c */ /* 0x002fd2000bf05270 */
[----:B------:R-:W-:Y:S05]  /*2730*/  BRA.U UP0, `(.L_x_35) ;  /* 0x0000000100407547 */ /* 0x000fea000b800000 */
[----:B------:R-:W1:Y:S08]  /*2740*/  LDC.64 R4, c[0x0][0xb10] ;  /* 0x0002c400ff047b82 */ /* 0x000e700000000a00 */
[----:B------:R-:W2:Y:S08]  /*2750*/  LDC.64 R2, c[0x0][0xb18] ;  /* 0x0002c600ff027b82 */ /* 0x000eb00000000a00 */
[----:B------:R-:W3:Y:S08]  /*2760*/  LDC R6, c[0x0][0xb20] ;  /* 0x0002c800ff067b82 */ /* 0x000ef00000000800 */
[----:B------:R-:W4:Y:S01]  /*2770*/  LDC R16, c[0x0][0xb0c] ;  /* 0x0002c300ff107b82 */ /* 0x000f220000000800 */
[----:B-1----:R-:W-:-:S05]  /*2780*/  IMAD.HI.U32 R4, R11, R4, RZ ;  /* 0x000000040b047227 */ /* 0x002fca00078e00ff */
[----:B------:R-:W-:Y:S01]  /*2790*/  SHF.R.U32.HI R4, RZ, R5, R4 ;  /* 0x00000005ff047219 */ /* 0x000fe20000011604 */
[----:B--2---:R-:W-:Y:S01]  /*27a0*/  IMAD.HI.U32 R3, R8, R3, RZ ;  /* 0x0000000308037227 */ /* 0x004fe200078e00ff */
[----:B------:R-:W-:-:S04]  /*27b0*/  ISETP.NE.AND P0, PT, R2, 0x1, PT ;  /* 0x000000010200780c */ /* 0x000fc80003f05270 */
[----:B---3--:R-:W-:-:S04]  /*27c0*/  SHF.R.U32.HI R3, RZ, R6, R3 ;  /* 0x00000006ff037219 */ /* 0x008fc80000011603 */
[----:B------:R-:W-:Y:S02]  /*27d0*/  SEL R3, R8, R3, !P0 ;  /* 0x0000000308037207 */ /* 0x000fe40004000000 */
[----:B----4-:R-:W-:-:S04]  /*27e0*/  ISETP.NE.AND P1, PT, R16, 0x1, PT ;  /* 0x000000011000780c */ /* 0x010fc80003f25270 */
[----:B------:R-:W-:-:S05]  /*27f0*/  SEL R4, R11, R4, !P1 ;  /* 0x000000040b047207 */ /* 0x000fca0004800000 */
[----:B------:R-:W-:Y:S02]  /*2800*/  IMAD.IADD R5, R3, 0x1, -R4 ;  /* 0x0000000103057824 */ /* 0x000fe400078e0a04 */
[----:B------:R-:W-:Y:S02]  /*2810*/  IMAD.IADD R3, R4, 0x1, -R3 ;  /* 0x0000000104037824 */ /* 0x000fe400078e0a03 */
[----:B------:R-:W-:Y:S02]  /*2820*/  IMAD R11, R5, R16, R11 ;  /* 0x00000010050b7224 */ /* 0x000fe400078e020b */
[----:B------:R-:W-:-:S07]  /*2830*/  IMAD R8, R3, R2, R8 ;  /* 0x0000000203087224 */ /* 0x000fce00078e0208 */
.L_x_35:
[----:B------:R-:W-:Y:S01]  /*2840*/  VIADD R14, R14, 0x1 ;  /* 0x000000010e0e7836 */ /* 0x000fe20000000000 */
[----:B------:R-:W-:Y:S01]  /*2850*/  PLOP3.LUT P1, PT, PT, PT, PT, 0x80, 0x8 ;  /* 0x000000000008781c */ /* 0x000fe20003f2f070 */
[----:B------:R-:W-:Y:S02]  /*2860*/  IMAD.IADD R97, R11, 0x1, R90 ;  /* 0x000000010b617824 */ /* 0x000fe400078e025a */
[----:B------:R-:W-:Y:S01]  /*2870*/  IMAD.IADD R91, R8, 0x1, R79 ;  /* 0x00000001085b7824 */ /* 0x000fe200078e024f */
[----:B------:R-:W-:-:S04]  /*2880*/  ISETP.NE.AND P0, PT, R14, 0x2, PT ;  /* 0x000000020e00780c */ /* 0x000fc80003f05270 */
[----:B------:R-:W-:Y:S02]  /*2890*/  SEL R2, RZ, 0x1, P0 ;  /* 0x00000001ff027807 */ /* 0x000fe40000000000 */
[----:B------:R-:W-:Y:S02]  /*28a0*/  SEL R14, R14, RZ, P0 ;  /* 0x000000ff0e0e7207 */ /* 0x000fe40000000000 */
[----:B------:R-:W-:Y:S01]  /*28b0*/  LOP3.LUT R13, R13, R2, RZ, 0x3c, !PT ;  /* 0x000000020d0d7212 */ /* 0x000fe200078e3cff */
[----:B------:R-:W-:Y:S06]  /*28c0*/  @P2 BRA `(.L_x_36) ;  /* 0xfffffff000a02947 */ /* 0x000fec000383ffff */
[----:B------:R-:W-:Y:S01]  /*28d0*/  UIADD3 UR4, UPT, UPT, UR4, 0x1b0, URZ ;  /* 0x000001b004047890 */ /* 0x000fe2000fffe0ff */
[----:B------:R-:W-:-:S03]  /*28e0*/  SHF.L.U32 R3, R15, 0x1f, RZ ;  /* 0x0000001f0f037819 */ /* 0x000fc600000006ff */
[----:B------:R-:W-:-:S09]  /*28f0*/  ULEA UR5, UR6, UR4, 0x3 ;  /* 0x0000000406057291 */ /* 0x000fd2000f8e18ff */
[----:B------:R-:W1:Y:S02]  /*2900*/  SYNCS.PHASECHK.TRANS64.TRYWAIT P0, [UR5], R3 ;  /* 0x00000003ff0075a7 */ /* 0x000e640008001105 */
[----:B-1----:R-:W-:Y:S05]  /*2910*/  @!P0 BRA `(.L_x_37) ;  /* 0x0000005800b88947 */ /* 0x002fea0003800000 */
.L_x_151:
[----:B------:R-:W-:-:S04]  /*2920*/  UIADD3 UR6, UPT, UPT, UR6, 0x1, URZ ;  /* 0x0000000106067890 */ /* 0x000fc8000fffe0ff */
[----:B------:R-:W-:-:S04]  /*2930*/  UISETP.NE.AND UP0, UPT, UR6, 0x36, UPT ;  /* 0x000000360600788c */ /* 0x000fc8000bf05270 */
[----:B------:R-:W-:Y:S02]  /*2940*/  USEL UR7, URZ, 0x1, UP0 ;  /* 0x00000001ff077887 */ /* 0x000fe40008000000 */
[----:B------:R-:W-:-:S04]  /*2950*/  USEL UR6, UR6, URZ, UP0 ;  /* 0x000000ff06067287 */ /* 0x000fc80008000000 */
[----:B------:R-:W-:Y:S01]  /*2960*/  ULEA UR5, UR6, UR4, 0x3 ;  /* 0x0000000406057291 */ /* 0x000fe2000f8e18ff */
[----:B------:R-:W-:-:S04]  /*2970*/  LOP3.LUT R2, R15, UR7, RZ, 0x3c, !PT ;  /* 0x000000070f027c12 */ /* 0x000fc8000f8e3cff */
[----:B-1----:R-:W-:-:S04]  /*2980*/  SHF.L.U32 R3, R2, 0x1f, RZ ;  /* 0x0000001f02037819 */ /* 0x002fc800000006ff */
[----:B------:R-:W1:Y:S02]  /*2990*/  SYNCS.PHASECHK.TRANS64.TRYWAIT P0, [UR5], R3 ;  /* 0x00000003ff0075a7 */ /* 0x000e640008001105 */
[----:B-1----:R-:W-:Y:S05]  /*29a0*/  @!P0 BRA `(.L_x_38) ;  /* 0x0000005800ac8947 */ /* 0x002fea0003800000 */
.L_x_153:
        /* <DEDUP_REMOVED lines=9> */
.L_x_155:
        /* <DEDUP_REMOVED lines=9> */
.L_x_157:
        /* <DEDUP_REMOVED lines=9> */
.L_x_159:
        /* <DEDUP_REMOVED lines=9> */
.L_x_161:
        /* <DEDUP_REMOVED lines=9> */
.L_x_163:
        /* <DEDUP_REMOVED lines=9> */
.L_x_165:
        /* <DEDUP_REMOVED lines=9> */
.L_x_167:
        /* <DEDUP_REMOVED lines=9> */
.L_x_169:
        /* <DEDUP_REMOVED lines=9> */
.L_x_171:
        /* <DEDUP_REMOVED lines=9> */
.L_x_173:
        /* <DEDUP_REMOVED lines=9> */
.L_x_175:
        /* <DEDUP_REMOVED lines=9> */
.L_x_177:
        /* <DEDUP_REMOVED lines=9> */
.L_x_179:
        /* <DEDUP_REMOVED lines=9> */
.L_x_181:
        /* <DEDUP_REMOVED lines=9> */
.L_x_183:
        /* <DEDUP_REMOVED lines=9> */
.L_x_185:
        /* <DEDUP_REMOVED lines=9> */
.L_x_187:
        /* <DEDUP_REMOVED lines=9> */
.L_x_189:
        /* <DEDUP_REMOVED lines=9> */
.L_x_191:
        /* <DEDUP_REMOVED lines=9> */
.L_x_193:
        /* <DEDUP_REMOVED lines=9> */
.L_x_195:
        /* <DEDUP_REMOVED lines=9> */
.L_x_197:
        /* <DEDUP_REMOVED lines=9> */
.L_x_199:
        /* <DEDUP_REMOVED lines=9> */
.L_x_201:
        /* <DEDUP_REMOVED lines=9> */
.L_x_203:
        /* <DEDUP_REMOVED lines=9> */
.L_x_205:
        /* <DEDUP_REMOVED lines=9> */
.L_x_207:
        /* <DEDUP_REMOVED lines=9> */
.L_x_209:
        /* <DEDUP_REMOVED lines=9> */
.L_x_211:
        /* <DEDUP_REMOVED lines=9> */
.L_x_213:
        /* <DEDUP_REMOVED lines=9> */
.L_x_215:
        /* <DEDUP_REMOVED lines=9> */
.L_x_217:
        /* <DEDUP_REMOVED lines=9> */
.L_x_219:
        /* <DEDUP_REMOVED lines=9> */
.L_x_221:
        /* <DEDUP_REMOVED lines=9> */
.L_x_223:
        /* <DEDUP_REMOVED lines=9> */
.L_x_225:
        /* <DEDUP_REMOVED lines=9> */
.L_x_227:
        /* <DEDUP_REMOVED lines=9> */
.L_x_229:
        /* <DEDUP_REMOVED lines=9> */
.L_x_231:
        /* <DEDUP_REMOVED lines=9> */
.L_x_233:
        /* <DEDUP_REMOVED lines=9> */
.L_x_235:
        /* <DEDUP_REMOVED lines=9> */
.L_x_237:
        /* <DEDUP_REMOVED lines=9> */
.L_x_239:
        /* <DEDUP_REMOVED lines=9> */
.L_x_241:
        /* <DEDUP_REMOVED lines=9> */
.L_x_243:
        /* <DEDUP_REMOVED lines=9> */
.L_x_245:
        /* <DEDUP_REMOVED lines=9> */
.L_x_247:
        /* <DEDUP_REMOVED lines=9> */
.L_x_249:
        /* <DEDUP_REMOVED lines=9> */
.L_x_251:
        /* <DEDUP_REMOVED lines=9> */
.L_x_253:
        /* <DEDUP_REMOVED lines=9> */
.L_x_255:
[----:B------:R-:W-:-:S04]  /*4660*/  UIADD3 UR6, UPT, UPT, UR6, 0x1, URZ ;  /* 0x0000000106067890 */ /* 0x000fc8000fffe0ff */
[----:B------:R-:W-:-:S04]  /*4670*/  UISETP.NE.AND UP0, UPT, UR6, 0x36, UPT ;  /* 0x000000360600788c */ /* 0x000fc8000bf05270 */
[----:B------:R-:W-:Y:S02]  /*4680*/  USEL UR5, URZ, 0x1, UP0 ;  /* 0x00000001ff057887 */ /* 0x000fe40008000000 */
[----:B------:R-:W-:-:S04]  /*4690*/  USEL UR6, UR6, URZ, UP0 ;  /* 0x000000ff06067287 */ /* 0x000fc80008000000 */
[----:B------:R-:W-:Y:S01]  /*46a0*/  ULEA UR6, UR6, UR4, 0x3 ;  /* 0x0000000406067291 */ /* 0x000fe2000f8e18ff */
[----:B-1----:R-:W-:-:S04]  /*46b0*/  LOP3.LUT R3, R2, UR5, RZ, 0x3c, !PT ;  /* 0x0000000502037c12 */ /* 0x002fc8000f8e3cff */
[----:B------:R-:W-:Y:S01]  /*46c0*/  SHF.L.U32 R3, R3, 0x1f, RZ ;  /* 0x0000001f03037819 */ /* 0x000fe200000006ff */
[----:B----4-:R-:W-:-:S07]  /*46d0*/  IMAD.U32 R0, RZ, RZ, UR6 ;  /* 0x00000006ff007e24 */ /* 0x010fce000f8e00ff */
.L_x_90:
[----:B-1----:R1:W2:Y:S02]  /*46e0*/  SYNCS.PHASECHK.TRANS64.TRYWAIT P0, [R0+URZ], R3 ;  /* 0x00000003000075a7 */ /* 0x0022a400080011ff */
[----:B--2---:R-:W-:Y:S05]  /*46f0*/  @!P0 NANOSLEEP.SYNCS 0x989680 ;  /* 0x009896800000895d */ /* 0x004fea0003900000 */
[----:B------:R-:W2:Y:S02]  /*4700*/  @!P0 SYNCS.PHASECHK.TRANS64 P0, [R0+URZ], R3 ;  /* 0x00000003000085a7 */ /* 0x000ea400080010ff */
[----:B--2---:R-:W-:Y:S05]  /*4710*/  @P0 EXIT ;  /* 0x000000000000094d */ /* 0x004fea0003800000 */
[----:B------:R-:W-:Y:S05]  /*4720*/  BRA `(.L_x_90) ;  /* 0xfffffffc00ec7947 */ /* 0x000fea000383ffff */
.L_x_18:
[----:B------:R-:W-:-:S04]  /*4730*/  UISETP.NE.AND UP1, UPT, UR37, URZ, UPT ;  /* 0x000000ff2500728c */ /* 0x000fc8000bf25270 */
[----:B------:R-:W-:-:S09]  /*4740*/  UISETP.NE.OR UP1, UPT, UR8, 0x1, UP1 ;  /* 0x000000010800788c */ /* 0x000fd20008f25670 */
[----:B------:R-:W-:Y:S05]  /*4750*/  BRA.U UP1, `(.L_x_91) ;  /* 0x0000000501487547 */ /* 0x000fea000b800000 */
[----:B------:R-:W-:Y:S01]  /*4760*/  ISETP.NE.AND P2, PT, R2, RZ, PT ;  /* 0x000000ff0200720c */ /* 0x000fe20003f45270 */
[----:B------:R-:W-:Y:S01]  /*4770*/  IMAD.MOV.U32 R12, RZ, RZ, 0x1 ;  /* 0x00000001ff0c7424 */ /* 0x000fe200078e00ff */
[----:B------:R-:W-:Y:S02]  /*4780*/  CS2R R10, SRZ ;  /* 0x00000000000a7805 */ /* 0x000fe4000001ff00 */
[----:B------:R-:W-:Y:S01]  /*4790*/  CS2R R8, SRZ ;  /* 0x0000000000087805 */ /* 0x000fe2000001ff00 */
[----:B------:R-:W-:Y:S01]  /*47a0*/  UMOV UR4, 0x400 ;  /* 0x0000040000047882 */ /* 0x000fe20000000000 */
[----:B------:R-:W-:Y:S01]  /*47b0*/  UMOV UR6, URZ ;  /* 0x000000ff00067c82 */ /* 0x000fe20008000000 */
[----:B------:R-:W-:-:S12]  /*47c0*/  ULEA UR37, UR37, UR4, 0x18 ;  /* 0x0000000425257291 */ /* 0x000fd8000f8ec0ff */
.L_x_95:
[----:B------:R-:W-:Y:S02]  /*47d0*/  LEA R0, R8, UR37, 0x3 ;  /* 0x0000002508007c11 */ /* 0x000fe4000f8e18ff */
[----:B------:R-:W-:-:S03]  /*47e0*/  SHF.L.U32 R5, R9, 0x1f, RZ ;  /* 0x0000001f09057819 */ /* 0x000fc600000006ff */
[----:B------:R-:W-:Y:S01]  /*47f0*/  VIADD R4, R0, 0x3f0 ;  /* 0x000003f000047836 */ /* 0x000fe20000000000 */
[----:B------:R-:W1:Y:S02]  /*4800*/  SYNCS.PHASECHK.TRANS64.TRYWAIT P0, [R0+URZ+0x3e0], R5 ;  /* 0x0003e005000075a7 */ /* 0x000e6400080011ff */
[----:B-1----:R-:W-:Y:S05]  /*4810*/  @!P0 BRA `(.L_x_92) ;  /* 0x0000004c00f08947 */ /* 0x002fea0003800000 */
.L_x_256:
[----:B------:R-:W-:Y:S01]  /*4820*/  ULEA UR5, UR6, UR37, 0x3 ;  /* 0x0000002506057291 */ /* 0x000fe2000f8e18ff */
[----:B------:R-:W-:Y:S02]  /*4830*/  PRMT R4, RZ, 0x654, R4 ;  /* 0x00000654ff047816 */ /* 0x000fe40000000004 */
[----:B-1----:R-:W-:Y:S01]  /*4840*/  SHF.L.U32 R5, R12, 0x1f, RZ ;  /* 0x0000001f0c057819 */ /* 0x002fe200000006ff */
[----:B------:R-:W-:Y:S01]  /*4850*/  UIADD3 UR4, UPT, UPT, UR5, 0x380, URZ ;  /* 0x0000038005047890 */ /* 0x000fe2000fffe0ff */
[----:B------:R1:W-:Y:S05]  /*4860*/  SYNCS.ARRIVE.TRANS64.RED.A1T0 RZ, [R4+URZ], RZ ;  /* 0x000000ff04ff79a7 */ /* 0x0003ea00081004ff */
[----:B------:R-:W-:Y:S01]  /*4870*/  IMAD.U32 R7, RZ, RZ, UR4 ;  /* 0x00000004ff077e24 */ /* 0x000fe2000f8e00ff */
[----:B------:R-:W2:Y:S04]  /*4880*/  SYNCS.PHASECHK.TRANS64.TRYWAIT P0, [UR5+0x390], R5 ;  /* 0x00039005ff0075a7 */ /* 0x000ea80008001105 */
[----:B------:R-:W-:Y:S01]  /*4890*/  PRMT R6, R2, 0x654, R7 ;  /* 0x0000065402067816 */ /* 0x000fe20000000007 */
[----:B-1----:R-:W-:Y:S01]  /*48a0*/  @!P2 IMAD.MOV.U32 R4, RZ, RZ, 0x10 ;  /* 0x00000010ff04a424 */ /* 0x002fe200078e00ff */
[----:B--2---:R-:W-:Y:S06]  /*48b0*/  @!P0 BRA `(.L_x_93) ;  /* 0x0000004c00dc8947 */ /* 0x004fec0003800000 */
.L_x_258:
[----:B------:R-:W-:Y:S01]  /*48c0*/  ULEA UR4, UR6, UR37, 0x4 ;  /* 0x0000002506047291 */ /* 0x000fe2000f8e20ff */
[----:B------:R-:W-:Y:S01]  /*48d0*/  SEL R3, R6, R3, !P2 ;  /* 0x0000000306037207 */ /* 0x000fe20005000000 */
[----:B------:R-:W-:Y:S01]  /*48e0*/  UIADD3 UR5, UPT, UPT, UR5, 0x380, URZ ;  /* 0x0000038005057890 */ /* 0x000fe2000fffe0ff */
[----:B-1----:R-:W-:Y:S01]  /*48f0*/  LEA R0, R11, UR37, 0x3 ;  /* 0x000000250b007c11 */ /* 0x002fe2000f8e18ff */
[----:B------:R-:W-:Y:S01]  /*4900*/  UIADD3 UR4, UPT, UPT, UR4, 0x410, URZ ;  /* 0x0000041004047890 */ /* 0x000fe2000fffe0ff */
[----:B------:R-:W-:Y:S01]  /*4910*/  SHF.L.U32 R5, R10, 0x1f, RZ ;  /* 0x0000001f0a057819 */ /* 0x000fe200000006ff */
[----:B------:R1:W-:Y:S01]  /*4920*/  @!P2 SYNCS.ARRIVE.TRANS64.RED RZ, [R3+URZ], R4 ;  /* 0x0000000403ffa9a7 */ /* 0x0003e200080004ff */
[----:B------:R-:W-:Y:S01]  /*4930*/  UIADD3 UR6, UPT, UPT, UR6, 0x1, URZ ;  /* 0x0000000106067890 */ /* 0x000fe2000fffe0ff */
[----:B------:R-:W-:-:S03]  /*4940*/  VIADD R8, R8, 0x1 ;  /* 0x0000000108087836 */ /* 0x000fc60000000000 */
[----:B------:R-:W-:Y:S02]  /*4950*/  UISETP.NE.AND UP0, UPT, UR6, 0x2, UPT ;  /* 0x000000020600788c */ /* 0x000fe4000bf05270 */
[----:B------:R-:W-:Y:S06]  /*4960*/  UGETNEXTWORKID.BROADCAST [UR4], [UR5] ;  /* 0x00000000040073ca */ /* 0x000fec0008000100 */
[----:B------:R-:W-:Y:S01]  /*4970*/  USEL UR4, URZ, 0x1, UP0 ;  /* 0x00000001ff047887 */ /* 0x000fe20008000000 */
[----:B------:R-:W-:Y:S01]  /*4980*/  ISETP.NE.AND P0, PT, R8, 0x2, PT ;  /* 0x000000020800780c */ /* 0x000fe20003f05270 */
[----:B------:R-:W-:Y:S01]  /*4990*/  USEL UR6, UR6, URZ, UP0 ;  /* 0x000000ff06067287 */ /* 0x000fe20008000000 */
[----:B------:R-:W2:Y:S03]  /*49a0*/  SYNCS.PHASECHK.TRANS64.TRYWAIT P1, [R0+URZ+0x380], R5 ;  /* 0x00038005000075a7 */ /* 0x000ea600080211ff */
[----:B------:R-:W-:Y:S01]  /*49b0*/  LOP3.LUT R12, R12, UR4, RZ, 0x3c, !PT ;  /* 0x000000040c0c7c12 */ /* 0x000fe2000f8e3cff */
[----:B-12---:R-:W-:Y:S07]  /*49c0*/  @!P1 BRA `(.L_x_94) ;  /* 0x0000004c00b09947 */ /* 0x006fee0003800000 */
.L_x_259:
[C---:B------:R-:W-:Y:S01]  /*49d0*/  LEA R4, R11.reuse, UR37, 0x4 ;  /* 0x000000250b047c11 */ /* 0x040fe2000f8e20ff */
[----:B-1----:R-:W-:Y:S01]  /*49e0*/  VIADD R0, R0, 0x390 ;  /* 0x0000039000007836 */ /* 0x002fe20000000000 */
[----:B------:R-:W-:Y:S01]  /*49f0*/  SEL R8, R8, RZ, P0 ;  /* 0x000000ff08087207 */ /* 0x000fe20000000000 */
[----:B------:R-:W-:-:S03]  /*4a00*/  VIADD R11, R11, 0x1 ;  /* 0x000000010b0b7836 */ /* 0x000fc60000000000 */
[----:B------:R-:W1:Y:S01]  /*4a10*/  LDS.128 R4, [R4+0x410] ;  /* 0x0004100004047984 */ /* 0x000e620000000c00 */
[----:B------:R-:W-:Y:S02]  /*4a20*/  PRMT R0, RZ, 0x654, R0 ;  /* 0x00000654ff007816 */ /* 0x000fe40000000000 */
[C---:B------:R-:W-:Y:S01]  /*4a30*/  ISETP.NE.AND P1, PT, R11.reuse, 0x2, PT ;  /* 0x000000020b00780c */ /* 0x040fe20003f25270 */
[----:B------:R-:W-:Y:S01]  /*4a40*/  @!PT LDS RZ, [RZ] ;  /* 0x00000000fffff984 */ /* 0x000fe20000000800 */
[----:B------:R-:W-:Y:S01]  /*4a50*/  @!PT LDS RZ, [RZ] ;  /* 0x00000000fffff984 */ /* 0x000fe20000000800 */
[----:B------:R-:W-:Y:S01]  /*4a60*/  @!PT LDS RZ, [RZ] ;  /* 0x00000000fffff984 */ /* 0x000fe20000000800 */
[----:B------:R-:W-:Y:S01]  /*4a70*/  @!PT LDS RZ, [RZ] ;  /* 0x00000000fffff984 */ /* 0x000fe20000000800 */
[----:B------:R2:W-:Y:S06]  /*4a80*/  MEMBAR.ALL.CTA ;  /* 0x0000000000007992 */ /* 0x0005ec0000008000 */
[----:B--2---:R-:W2:Y:S01]  /*4a90*/  FENCE.VIEW.ASYNC.S ;  /* 0x00000000000073c6 */ /* 0x004ea20000000000 */
[----:B------:R-:W-:Y:S01]  /*4aa0*/  SEL R11, R11, RZ, P1 ;  /* 0x000000ff0b0b7207 */ /* 0x000fe20000800000 */
[----:B--2---:R2:W-:Y:S01]  /*4ab0*/  SYNCS.ARRIVE.TRANS64.RED.A1T0 RZ, [R0+URZ], RZ ;  /* 0x000000ff00ff79a7 */ /* 0x0045e200081004ff */
[----:B-1----:R-:W-:-:S02]  /*4ac0*/  LOP3.LUT P3, RZ, R6, 0x1, RZ, 0xc0, !PT ;  /* 0x0000000106ff7812 */ /* 0x002fc4000786c0ff */
[----:B------:R-:W-:-:S04]  /*4ad0*/  SEL R5, RZ, 0x1, P1 ;  /* 0x00000001ff057807 */ /* 0x000fc80000800000 */
[----:B------:R-:W-:Y:S02]  /*4ae0*/  LOP3.LUT R10, R10, R5, RZ, 0x3c, !PT ;  /* 0x000000050a0a7212 */ /* 0x000fe400078e3cff */
[----:B--2---:R-:W-:-:S04]  /*4af0*/  SEL R0, RZ, 0x1, P0 ;  /* 0x00000001ff007807 */ /* 0x004fc80000000000 */
[----:B------:R-:W-:Y:S01]  /*4b00*/  LOP3.LUT R9, R9, R0, RZ, 0x3c, !PT ;  /* 0x0000000009097212 */ /* 0x000fe200078e3cff */
[----:B------:R-:W-:Y:S06]  /*4b10*/  @P3 BRA `(.L_x_95) ;  /* 0xfffffffc002c3947 */ /* 0x000fec000383ffff */
[----:B------:R-:W-:Y:S01]  /*4b20*/  ULEA UR5, UR6, UR37, 0x3 ;  /* 0x0000002506057291 */ /* 0x000fe2000f8e18ff */
[----:B------:R-:W-:-:S08]  /*4b30*/  SHF.L.U32 R3, R12, 0x1f, RZ ;  /* 0x0000001f0c037819 */ /* 0x000fd000000006ff */
[----:B------:R-:W1:Y:S02]  /*4b40*/  SYNCS.PHASECHK.TRANS64 P0, [UR5+0x390], R3 ;  /* 0x00039003ff0075a7 */ /* 0x000e640008001005 */
[----:B-1----:R-:W-:Y:S05]  /*4b50*/  @P0 BRA `(.L_x_96) ;  /* 0x0000000000080947 */ /* 0x002fea0003800000 */
[----:B------:R-:W1:Y:S02]  /*4b60*/  SYNCS.PHASECHK.TRANS64.TRYWAIT P0, [UR5+0x390], R3 ;  /* 0x00039003ff0075a7 */ /* 0x000e640008001105 */
[----:B-1----:R-:W-:Y:S05]  /*4b70*/  @!P0 BRA `(.L_x_97) ;  /* 0x0000004c00588947 */ /* 0x002fea0003800000 */
.L_x_96:
[----:B------:R-:W-:-:S04]  /*4b80*/  UIADD3 UR4, UPT, UPT, UR6, 0x1, URZ ;  /* 0x0000000106047890 */ /* 0x000fc8000fffe0ff */
[----:B------:R-:W-:-:S04]  /*4b90*/  UISETP.NE.AND UP0, UPT, UR4, 0x2, UPT ;  /* 0x000000020400788c */ /* 0x000fc8000bf05270 */
[----:B------:R-:W-:Y:S02]  /*4ba0*/  USEL UR7, URZ, 0x1, UP0 ;  /* 0x00000001ff077887 */ /* 0x000fe40008000000 */
[----:B------:R-:W-:-:S04]  /*4bb0*/  USEL UR4, UR4, URZ, UP0 ;  /* 0x000000ff04047287 */ /* 0x000fc80008000000 */
[----:B------:R-:W-:Y:S01]  /*4bc0*/  ULEA UR4, UR4, UR37, 0x3 ;  /* 0x0000002504047291 */ /* 0x000fe2000f8e18ff */
[----:B-1----:R-:W-:-:S04]  /*4bd0*/  LOP3.LUT R3, R12, UR7, RZ, 0x3c, !PT ;  /* 0x000000070c037c12 */ /* 0x002fc8000f8e3cff */
[----:B------:R-:W-:-:S04]  /*4be0*/  SHF.L.U32 R0, R3, 0x1f, RZ ;  /* 0x0000001f03007819 */ /* 0x000fc800000006ff */
[----:B------:R-:W1:Y:S02]  /*4bf0*/  SYNCS.PHASECHK.TRANS64 P0, [UR4+0x390], R0 ;  /* 0x00039000ff0075a7 */ /* 0x000e640008001004 */
[----:B-1----:R-:W-:Y:S05]  /*4c00*/  @P0 EXIT ;  /* 0x000000000000094d */ /* 0x002fea0003800000 */
[----:B------:R-:W-:Y:S02]  /*4c10*/  SHF.L.U32 R3, R3, 0x1f, RZ ;  /* 0x0000001f03037819 */ /* 0x000fe400000006ff */
[----:B------:R-:W-:-:S07]  /*4c20*/  MOV R0, UR4 ;  /* 0x0000000400007c02 */ /* 0x000fce0008000f00 */
.L_x_98:
[----:B-1----:R1:W2:Y:S02]  /*4c30*/  SYNCS.PHASECHK.TRANS64.TRYWAIT P0, [R0+URZ+0x390], R3 ;  /* 0x00039003000075a7 */ /* 0x0022a400080011ff */
[----:B--2---:R-:W-:Y:S05]  /*4c40*/  @!P0 NANOSLEEP.SYNCS 0x989680 ;  /* 0x009896800000895d */ /* 0x004fea0003900000 */
[----:B------:R-:W2:Y:S02]  /*4c50*/  @!P0 SYNCS.PHASECHK.TRANS64 P0, [R0+URZ+0x390], R3 ;  /* 0x00039003000085a7 */ /* 0x000ea400080010ff */
[----:B--2---:R-:W-:Y:S05]  /*4c60*/  @P0 EXIT ;  /* 0x000000000000094d */ /* 0x004fea0003800000 */
[----:B------:R-:W-:Y:S05]  /*4c70*/  BRA `(.L_x_98) ;  /* 0xfffffffc00ec7947 */ /* 0x000fea000383ffff */
.L_x_91:
[----:B------:R-:W-:-:S09]  /*4c80*/  UISETP.NE.AND UP1, UPT, UR8, URZ, UPT ;  /* 0x000000ff0800728c */ /* 0x000fd2000bf25270 */
[----:B------:R-:W-:Y:S05]  /*4c90*/  BRA.U UP1, `(.L_x_99) ;  /* 0x0000000d01787547 */ /* 0x000fea000b800000 */
[----:B------:R-:W-:Y:S01]  /*4ca0*/  UMOV UR4, 0x40 ;  /* 0x0000004000047882 */ /* 0x000fe20000000000 */
[----:B------:R-:W-:Y:S01]  /*4cb0*/  NOP ;  /* 0x0000000000007918 */ /* 0x000fe20000000000 */
[----:B------:R-:W-:Y:S01]  /*4cc0*/  ULEA UR4, UR37, UR4, 0x18 ;  /* 0x0000000425047291 */ /* 0x000fe2000f8ec0ff */
[----:B------:R-:W-:Y:S02]  /*4cd0*/  UMOV UR5, 0x400 ;  /* 0x0000040000057882 */ /* 0x000fe40000000000 */
[----:B------:R-:W-:-:S06]  /*4ce0*/  ULEA UR37, UR37, UR5, 0x18 ;  /* 0x0000000525257291 */ /* 0x000fcc000f8ec0ff */
[----:B------:R-:W1:Y:S02]  /*4cf0*/  LDS.U8 R0, [UR4+0x1c] ;  /* 0x00001c04ff007984 */ /* 0x000e640008000000 */
[----:B-1----:R-:W-:-:S13]  /*4d00*/  ISETP.NE.AND P0, PT, R0, RZ, PT ;  /* 0x000000ff0000720c */ /* 0x002fda0003f05270 */
[----:B------:R-:W-:Y:S05]  /*4d10*/  @P0 BRA `(.L_x_100) ;  /* 0x0000000000580947 */ /* 0x000fea0003800000 */
[----:B------:R-:W-:-:S13]  /*4d20*/  ELECT P0, URZ, PT ;  /* 0x0000000000ff782f */ /* 0x000fda0003800000 */
[----:B------:R-:W-:Y:S05]  /*4d30*/  @!P0 BRA `(.L_x_101) ;  /* 0x0000000000608947 */ /* 0x000fea0003800000 */
[----:B------:R-:W-:Y:S01]  /*4d40*/  UMOV UR5, 0x10 ;  /* 0x0000001000057882 */ /* 0x000fe20000000000 */
[----:B------:R-:W-:Y:S01]  /*4d50*/  HFMA2 R0, -RZ, RZ, 0, 5.9604644775390625e-08 ;  /* 0x00000001ff007431 */ /* 0x000fe200000001ff */
[----:B------:R-:W-:-:S03]  /*4d60*/  MOV R2, 0xffff ;  /* 0x0000ffff00027802 */ /* 0x000fc60000000f00 */
[----:B------:R-:W-:Y:S04]  /*4d70*/  DEPBAR.LE SB1, 0x36 ;  /* 0x00009d800000791a */ /* 0x000fe80000000000 */
[----:B------:R-:W1:Y:S02]  /*4d80*/  UTCATOMSWS.FIND_AND_SET.ALIGN UP0, UR5, UR5 ;  /* 0x00000005000575e3 */ /* 0x000e640008000800 */
[----:B-1----:R-:W-:Y:S01]  /*4d90*/  MOV R3, UR5 ;  /* 0x0000000500037c02 */ /* 0x002fe20008000f00 */
[----:B------:R-:W-:Y:S06]  /*4da0*/  BRA.U UP0, `(.L_x_102) ;  /* 0x0000000100187547 */ /* 0x000fec000b800000 */
.L_x_103:
[----:B------:R-:W-:Y:S05]  /*4db0*/  NANOSLEEP 0x64 ;  /* 0x000000640000795d */ /* 0x000fea0003800000 */
[----:B------:R-:W-:-:S05]  /*4dc0*/  UMOV UR5, 0x10 ;  /* 0x0000001000057882 */ /* 0x000fca0000000000 */
[----:B------:R-:W-:Y:S04]  /*4dd0*/  DEPBAR.LE SB1, 0x36 ;  /* 0x00009d800000791a */ /* 0x000fe80000000000 */
[----:B------:R-:W1:Y:S02]  /*4de0*/  UTCATOMSWS.FIND_AND_SET.ALIGN UP0, UR5, UR5 ;  /* 0x00000005000575e3 */ /* 0x000e640008000800 */
[----:B-1----:R-:W-:Y:S01]  /*4df0*/  MOV R3, UR5 ;  /* 0x0000000500037c02 */ /* 0x002fe20008000f00 */
[----:B------:R-:W-:Y:S05]  /*4e00*/  BRA.U !UP0, `(.L_x_103) ;  /* 0xfffffffd08e87547 */ /* 0x000fea000b83ffff */
.L_x_102:
[-C--:B------:R-:W-:Y:S02]  /*4e10*/  SHF.L.U32 R2, R2, R3.reuse, RZ ;  /* 0x0000000302027219 */ /* 0x080fe400000006ff */
[----:B------:R-:W-:Y:S01]  /*4e20*/  SHF.L.U32 R0, R0, R3, RZ ;  /* 0x0000000300007219 */ /* 0x000fe200000006ff */
[----:B------:R-:W-:Y:S02]  /*4e30*/  IMAD.SHL.U32 R3, R3, 0x20, RZ ;  /* 0x0000002003037824 */ /* 0x000fe400078e00ff */
[----:B------:R1:W-:Y:S04]  /*4e40*/  ATOMS.OR RZ, [UR4+0x14], R2 ;  /* 0x00001402ffff798c */ /* 0x0003e8000b000004 */
[----:B------:R1:W-:Y:S04]  /*4e50*/  ATOMS.OR RZ, [UR4+0x18], R0 ;  /* 0x00001800ffff798c */ /* 0x0003e8000b000004 */
[----:B------:R1:W-:Y:S01]  /*4e60*/  STS [UR37+0x430], R3 ;  /* 0x00043003ff007988 */ /* 0x0003e20008000825 */
[----:B------:R-:W-:Y:S05]  /*4e70*/  BRA `(.L_x_101) ;  /* 0x0000000000107947 */ /* 0x000fea0003800000 */
.L_x_100:
[----:B------:R-:W-:Y:S02]  /*4e80*/  MOV R0, 0xffffffff ;  /* 0xffffffff00007802 */ /* 0x000fe40000000f00 */
[----:B------:R-:W-:-:S03]  /*4e90*/  MOV R2, 0x4ec0 ;  /* 0x00004ec000027802 */ /* 0x000fc60000000f00 */
[----:B------:R1:W-:Y:S04]  /*4ea0*/  STS [UR37+0x430], R0 ;  /* 0x00043000ff007988 */ /* 0x0003e80008000825 */
[----:B-1-3-5:R-:W-:Y:S05]  /*4eb0*/  CALL.REL.NOINC `($__internal_1_$__cuda_sm10x_tcgen05_guardrail_trap_phase_invalid_during_alloc) ;  /* 0x0000004c00d47944 */ /* 0x02afea0003c00000 */
.L_x_101:
[----:B------:R-:W-:Y:S05]  /*4ec0*/  WARPSYNC.ALL ;  /* 0x0000000000007948 */ /* 0x000fea0003800000 */
[----:B------:R-:W2:Y:S01]  /*4ed0*/  S2UR UR6, SR_CgaCtaId ;  /* 0x00000000000679c3 */ /* 0x000ea20000008800 */
[----:B------:R-:W-:Y:S01]  /*4ee0*/  UMOV UR4, 0x400 ;  /* 0x0000040000047882 */ /* 0x000fe20000000000 */
[----:B------:R-:W-:-:S06]  /*4ef0*/  NOP ;  /* 0x0000000000007918 */ /* 0x000fcc0000000000 */
[----:B------:R-:W-:Y:S06]  /*4f00*/  BAR.ARV 0x6, 0xa0 ;  /* 0x0182800000007b1d */ /* 0x000fec0000002000 */
[----:B------:R-:W4:Y:S01]  /*4f10*/  LDCU UR7, c[0x0][0x38c] ;  /* 0x00007180ff0777ac */ /* 0x000f220008000800 */
[----:B------:R-:W-:Y:S01]  /*4f20*/  IMAD.MOV.U32 R11, RZ, RZ, 0x1 ;  /* 0x00000001ff0b7424 */ /* 0x000fe200078e00ff */
[----:B------:R-:W-:Y:S01]  /*4f30*/  CS2R R8, SRZ ;  /* 0x0000000000087805 */ /* 0x000fe2000001ff00 */
[----:B------:R-:W-:Y:S01]  /*4f40*/  IMAD.MOV.U32 R10, RZ, RZ, RZ ;  /* 0x000000ffff0a7224 */ /* 0x000fe200078e00ff */
[----:B------:R-:W-:Y:S01]  /*4f50*/  UMOV UR18, URZ ;  /* 0x000000ff00127c82 */ /* 0x000fe20008000000 */
[----:B------:R-:W-:Y:S01]  /*4f60*/  UMOV UR17, URZ ;  /* 0x000000ff00117c82 */ /* 0x000fe20008000000 */
[----:B------:R-:W-:Y:S01]  /*4f70*/  UMOV UR20, 0x0 ;  /* 0x0000000000147882 */ /* 0x000fe20000000000 */
[----:B------:R-:W-:Y:S01]  /*4f80*/  UMOV UR21, 0x4100090 ;  /* 0x0410009000157882 */ /* 0x000fe20000000000 */
[----:B--2---:R-:W-:Y:S01]  /*4f90*/  ULEA UR6, UR6, UR4, 0x18 ;  /* 0x0000000406067291 */ /* 0x004fe2000f8ec0ff */
[----:B------:R-:W2:Y:S03]  /*4fa0*/  LDCU UR4, c[0x0][0x38c] ;  /* 0x00007180ff0477ac */ /* 0x000ea60008000800 */
[----:B------:R-:W-:-:S02]  /*4fb0*/  UIADD3 UR11, UPT, UPT, UR6, 0x2800, URZ ;  /* 0x00002800060b7890 */ /* 0x000fc4000fffe0ff */
[----:B----4-:R-:W-:-:S03]  /*4fc0*/  UIADD3 UR7, UPT, UPT, UR7, 0x1f, URZ ;  /* 0x0000001f07077890 */ /* 0x010fc6000fffe0ff */
[----:B-1----:R-:W1:Y:S01]  /*4fd0*/  LDS R0, [UR6+0x430] ;  /* 0x00043006ff007984 */ /* 0x002e620008000800 */
[----:B------:R-:W-:Y:S02]  /*4fe0*/  UIADD3 UR12, UPT, UPT, UR6, 0x1d800, URZ ;  /* 0x0001d800060c7890 */ /* 0x000fe4000fffe0ff */
[----:B------:R-:W-:Y:S02]  /*4ff0*/  USHF.R.S32.HI UR5, URZ, 0x1f, UR7 ;  /* 0x0000001fff057899 */ /* 0x000fe40008011407 */
[----:B------:R-:W-:Y:S02]  /*5000*/  USHF.R.U32.HI UR11, URZ, 0x4, UR11 ;  /* 0x00000004ff0b7899 */ /* 0x000fe4000801160b */
[----:B------:R-:W-:Y:S02]  /*5010*/  ULEA.HI UR5, UR5, UR7, URZ, 0x5 ;  /* 0x0000000705057291 */ /* 0x000fe4000f8f28ff */
[----:B------:R-:W-:Y:S02]  /*5020*/  USHF.R.U32.HI UR12, URZ, 0x4, UR12 ;  /* 0x00000004ff0c7899 */ /* 0x000fe4000801160c */
[----:B------:R-:W-:-:S02]  /*5030*/  USHF.R.S32.HI UR5, URZ, 0x5, UR5 ;  /* 0x00000005ff057899 */ /* 0x000fc40008011405 */
[----:B------:R-:W-:Y:S02]  /*5040*/  ULOP3.LUT UR11, UR11, 0x3fff, URZ, 0xc0, !UPT ;  /* 0x00003fff0b0b7892 */ /* 0x000fe4000f8ec0ff */
[----:B------:R-:W-:Y:S02]  /*5050*/  UISETP.LT.AND UP0, UPT, UR5, 0x1, UPT ;  /* 0x000000010500788c */ /* 0x000fe4000bf01270 */
[----:B------:R-:W-:Y:S02]  /*5060*/  ULOP3.LUT UR12, UR12, 0x3fff, URZ, 0xc0, !UPT ;  /* 0x00003fff0c0c7892 */ /* 0x000fe4000f8ec0ff */
[----:B------:R-:W-:Y:S02]  /*5070*/  USEL UR10, UR5, 0x1, !UP0 ;  /* 0x00000001050a7887 */ /* 0x000fe4000c000000 */
[----:B------:R-:W-:Y:S02]  /*5080*/  ULOP3.LUT UR11, UR11, 0x10000, URZ, 0xfc, !UPT ;  /* 0x000100000b0b7892 */ /* 0x000fe4000f8efcff */
[----:B------:R-:W-:-:S02]  /*5090*/  ULOP3.LUT UR12, UR12, 0x10000, URZ, 0xfc, !UPT ;  /* 0x000100000c0c7892 */ /* 0x000fc4000f8efcff */
[----:B------:R-:W-:Y:S02]  /*50a0*/  UIADD3 UR10, UPT, UPT, -UR10, URZ, URZ ;  /* 0x000000ff0a0a7290 */ /* 0x000fe4000fffe1ff */
[----:B--2---:R-:W-:Y:S01]  /*50b0*/  UISETP.GE.AND UP3, UPT, UR4, 0x1, UPT ;  /* 0x000000010400788c */ /* 0x004fe2000bf66270 */
[----:B-1----:R-:W-:-:S15]  /*50c0*/  R2UR UR19, R0 ;  /* 0x00000000001372ca */ /* 0x002fde00000e0000 */
.L_x_110:
[----:B------:R-:W-:Y:S02]  /*50d0*/  LEA R0, R10, UR6, 0x3 ;  /* 0x000000060a007c11 */ /* 0x000fe4000f8e18ff */
[----:B------:R-:W-:Y:S02]  /*50e0*/  SHF.L.U32 R5, R9, 0x1f, RZ ;  /* 0x0000001f09057819 */ /* 0x000fe400000006ff */
[----:B------:R-:W-:Y:S01]  /*50f0*/  PLOP3.LUT P0, PT, PT, PT, UP3, 0x80, 0x8 ;  /* 0x000000000008781c */ /* 0x000fe20003f0f038 */
[----:B------:R-:W-:Y:S01]  /*5100*/  VIADD R3, R0, 0x390 ;  /* 0x0000039000037836 */ /* 0x000fe20000000000 */
[----:B-1----:R-:W1:Y:S02]  /*5110*/  SYNCS.PHASECHK.TRANS64.TRYWAIT P1, [R0+URZ+0x380], R5 ;  /* 0x00038005000075a7 */ /* 0x002e6400080211ff */
[----:B-1--4-:R-:W-:Y:S09]  /*5120*/  @!P1 BRA `(.L_x_104) ;  /* 0x0000004800049947 */ /* 0x012ff20003800000 */
.L_x_261:
[----:B------:R-:W-:Y:S01]  /*5130*/  LEA R4, R10, UR6, 0x4 ;  /* 0x000000060a047c11 */ /* 0x000fe2000f8e20ff */
[----:B------:R-:W-:Y:S01]  /*5140*/  @UP3 ULEA UR4, UR17, UR6, 0x3 ;  /* 0x0000000611043291 */ /* 0x000fe2000f8e18ff */
[----:B------:R-:W-:Y:S01]  /*5150*/  PLOP3.LUT P2, PT, PT, PT, PT, 0x80, 0x8 ;  /* 0x000000000008781c */ /* 0x000fe20003f4f070 */
[----:B------:R-:W-:Y:S01]  /*5160*/  ULEA UR9, UR18, UR6, 0x3 ;  /* 0x0000000612097291 */ /* 0x000fe2000f8e18ff */
[----:B------:R-:W-:Y:S02]  /*5170*/  PRMT R3, RZ, 0x654, R3 ;  /* 0x00000654ff037816 */ /* 0x000fe40000000003 */
[----:B-1----:R-:W1:Y:S01]  /*5180*/  LDS.128 R4, [R4+0x410] ;  /* 0x0004100004047984 */ /* 0x002e620000000c00 */
[----:B------:R-:W-:Y:S02]  /*5190*/  @P0 SHF.L.U32 R2, R8, 0x1f, RZ ;  /* 0x0000001f08020819 */ /* 0x000fe400000006ff */
[----:B------:R-:W-:Y:S01]  /*51a0*/  SHF.L.U32 R0, R11, 0x1f, RZ ;  /* 0x0000001f0b007819 */ /* 0x000fe200000006ff */
[----:B------:R-:W-:Y:S01]  /*51b0*/  @!PT LDS RZ, [RZ] ;  /* 0x00000000fffff984 */ /* 0x000fe20000000800 */
[----:B------:R-:W-:Y:S01]  /*51c0*/  @!PT LDS RZ, [RZ] ;  /* 0x00000000fffff984 */ /* 0x000fe20000000800 */
[----:B------:R-:W-:Y:S01]  /*51d0*/  @!PT LDS RZ, [RZ] ;  /* 0x00000000fffff984 */ /* 0x000fe20000000800 */
[----:B------:R-:W-:Y:S01]  /*51e0*/  @!PT LDS RZ, [RZ] ;  /* 0x00000000fffff984 */ /* 0x000fe20000000800 */
[----:B------:R2:W-:Y:S06]  /*51f0*/  MEMBAR.ALL.CTA ;  /* 0x0000000000007992 */ /* 0x0005ec0000008000 */
[----:B--2---:R-:W2:Y:S02]  /*5200*/  FENCE.VIEW.ASYNC.S ;  /* 0x00000000000073c6 */ /* 0x004ea40000000000 */
[----:B--2---:R2:W-:Y:S01]  /*5210*/  SYNCS.ARRIVE.TRANS64.RED.A1T0 RZ, [R3+URZ], RZ ;  /* 0x000000ff03ff79a7 */ /* 0x0045e200081004ff */
[----:B------:R2:W4:Y:S01]  /*5220*/  @P0 SYNCS.PHASECHK.TRANS64.TRYWAIT P2, [UR4], R2 ;  /* 0x00000002ff0005a7 */ /* 0x0005220008041104 */
[----:B-1----:R-:W-:Y:S01]  /*5230*/  LOP3.LUT P1, RZ, R6, 0x1, RZ, 0xc0, !PT ;  /* 0x0000000106ff7812 */ /* 0x002fe2000782c0ff */
[----:B------:R-:W1:Y:S02]  /*5240*/  SYNCS.PHASECHK.TRANS64.TRYWAIT P0, [UR9+0x3c0], R0 ;  /* 0x0003c000ff0075a7 */ /* 0x000e640008001109 */
[----:B-12-4-:R-:W-:Y:S10]  /*5250*/  @!P0 BRA `(.L_x_105) ;  /* 0x0000004400cc8947 */ /* 0x016ff40003800000 */
.L_x_263:
[----:B------:R-:W-:Y:S01]  /*5260*/  IADD3 R10, PT, PT, R10, 0x1, RZ ;  /* 0x000000010a0a7810 */ /* 0x000fe20007ffe0ff */
[----:B------:R-:W-:Y:S06]  /*5270*/  BRA.U !UP3, `(.L_x_106) ;  /* 0x000000010ba07547 */ /* 0x000fec000b800000 */
[----:B------:R-:W-:Y:S02]  /*5280*/  ULEA.HI UR8, UR18, UR18, URZ, 0x1 ;  /* 0x0000001212087291 */ /* 0x000fe4000f8f08ff */
[----:B------:R-:W-:Y:S02]  /*5290*/  UPLOP3.LUT UP4, UPT, UPT, UPT, UPT, 0x40, 0x4 ;  /* 0x000000000004789c */ /* 0x000fe40003f8e870 */
[----:B------:R-:W-:Y:S02]  /*52a0*/  USHF.L.U32 UR4, UR8, 0x5, URZ ;  /* 0x0000000508047899 */ /* 0x000fe400080006ff */
[----:B------:R-:W-:Y:S02]  /*52b0*/  ULOP3.LUT UR8, UR8, 0xffe, URZ, 0xc0, !UPT ;  /* 0x00000ffe08087892 */ /* 0x000fe4000f8ec0ff */
[----:B------:R-:W-:Y:S02]  /*52c0*/  ULOP3.LUT UR4, UR4, 0xffffffc0, URZ, 0xc0, !UPT ;  /* 0xffffffc004047892 */ /* 0x000fe4000f8ec0ff */
[----:B------:R-:W-:-:S02]  /*52d0*/  UIADD3 UR8, UPT, UPT, -UR8, UR18, URZ ;  /* 0x0000001208087290 */ /* 0x000fc4000fffe1ff */
[----:B------:R-:W-:Y:S01]  /*52e0*/  UIADD3 UR4, UPT, UPT, UR19, UR4, URZ ;  /* 0x0000000413047290 */ /* 0x000fe2000fffe0ff */
[----:B------:R-:W-:Y:S01]  /*52f0*/  UMOV UR16, UR10 ;  /* 0x0000000a00107c82 */ /* 0x000fe20008000000 */
[----:B------:R-:W-:Y:S02]  /*5300*/  UMOV UR15, UR5 ;  /* 0x00000005000f7c82 */ /* 0x000fe40008000000 */
[----:B------:R-:W-:Y:S01]  /*5310*/  ULEA UR8, UR8, UR4, 0x14 ;  /* 0x0000000408087291 */ /* 0x000fe2000f8ea0ff */
[----:B------:R-:W-:-:S11]  /*5320*/  UMOV UR14, UR17 ;  /* 0x00000011000e7c82 */ /* 0x000fd60008000000 */
.L_x_109:
[----:B------:R-:W-:Y:S02]  /*5330*/  UIADD3 UR16, UPT, UPT, UR16, 0x1, URZ ;  /* 0x0000000110107890 */ /* 0x000fe4000fffe0ff */
[----:B--2---:R-:W-:Y:S02]  /*5340*/  ULEA UR7, UR14, UR6, 0x3 ;  /* 0x000000060e077291 */ /* 0x004fe4000f8e18ff */
[----:B------:R-:W-:Y:S01]  /*5350*/  UISETP.NE.AND UP0, UPT, UR16, URZ, UPT ;  /* 0x000000ff1000728c */ /* 0x000fe2000bf05270 */
[----:B----4-:R-:W-:Y:S10]  /*5360*/  @P2 BRA `(.L_x_107) ;  /* 0x00000000000c2947 */ /* 0x010ff40003800000 */
[----:B-1----:R-:W-:Y:S04]  /*5370*/  SHF.L.U32 R3, R8, 0x1f, RZ ;  /* 0x0000001f08037819 */ /* 0x002fe800000006ff */
[----:B------:R-:W1:Y:S02]  /*5380*/  SYNCS.PHASECHK.TRANS64.TRYWAIT P0, [UR7], R3 ;  /* 0x00000003ff0075a7 */ /* 0x000e640008001107 */
[----:B-1----:R-:W-:Y:S05]  /*5390*/  @!P0 BRA `(.L_x_108) ;  /* 0x0000004400948947 */ /* 0x002fea0003800000 */
.L_x_107:
[----:B------:R-:W-:Y:S01]  /*53a0*/  UISETP.NE.AND UP1, UPT, UR15, 0x1, UPT ;  /* 0x000000010f00788c */ /* 0x000fe2000bf25270 */
[----:B------:R-:W-:Y:S01]  /*53b0*/  PLOP3.LUT P2, PT, PT, PT, PT, 0x80, 0x8 ;  /* 0x000000000008781c */ /* 0x000fe20003f4f070 */
[----:B------:R-:W-:Y:S02]  /*53c0*/  UIADD3 UR17, UPT, UPT, UR14, 0x1, URZ ;  /* 0x000000010e117890 */ /* 0x000fe4000fffe0ff */
[----:B------:R-:W-:Y:S02]  /*53d0*/  ULEA UR22, UR14, UR12, 0x7 ;  /* 0x0000000c0e167291 */ /* 0x000fe4000f8e38ff */
[----:B------:R-:W-:Y:S01]  /*53e0*/  UISETP.NE.AND UP2, UPT, UR17, 0x36, UPT ;  /* 0x000000361100788c */ /* 0x000fe2000bf45270 */
[----:B------:R-:W-:Y:S01]  /*53f0*/  PLOP3.LUT P0, PT, PT, PT, UP1, 0x80, 0x8 ;  /* 0x000000000008781c */ /* 0x000fe20003f0f018 */
[----:B------:R-:W-:Y:S02]  /*5400*/  ULEA UR24, UR14, UR11, 0x7 ;  /* 0x0000000b0e187291 */ /* 0x000fe4000f8e38ff */
[----:B------:R-:W-:Y:S02]  /*5410*/  USEL UR13, URZ, 0x1, UP2 ;  /* 0x00000001ff0d7887 */ /* 0x000fe40009000000 */
[----:B------:R-:W-:Y:S02]  /*5420*/  USEL UR17, UR17, URZ, UP2 ;  /* 0x000000ff11117287 */ /* 0x000fe40009000000 */
[----:B------:R-:W-:Y:S02]  /*5430*/  UIADD3 UR7, UPT, UPT, UR7, 0x1b0, URZ ;  /* 0x000001b007077890 */ /* 0x000fe4000fffe0ff */
[----:B------:R-:W-:Y:S01]  /*5440*/  @UP1 ULEA UR4, UR17, UR6, 0x3 ;  /* 0x0000000611041291 */ /* 0x000fe2000f8e18ff */
[----:B------:R-:W-:Y:S01]  /*5450*/  LOP3.LUT R8, R8, UR13, RZ, 0x3c, !PT ;  /* 0x0000000d08087c12 */ /* 0x000fe2000f8e3cff */
[----:B------:R-:W-:Y:S01]  /*5460*/  UMOV UR23, 0xc0004010 ;  /* 0xc000401000177882 */ /* 0x000fe20000000000 */
[----:B------:R-:W-:Y:S01]  /*5470*/  UMOV UR25, 0xc0004010 ;  /* 0xc000401000197882 */ /* 0x000fe20000000000 */
[----:B------:R-:W-:Y:S01]  /*5480*/  UIADD3 UR15, UPT, UPT, UR15, -0x1, URZ ;  /* 0xffffffff0f0f7890 */ /* 0x000fe2000fffe0ff */
[----:B-1----:R-:W-:Y:S01]  /*5490*/  @P0 SHF.L.U32 R0, R8, 0x1f, RZ ;  /* 0x0000001f08000819 */ /* 0x002fe200000006ff */
[----:B------:R-:W-:Y:S03]  /*54a0*/  UMOV UR14, UR17 ;  /* 0x00000011000e7c82 */ /* 0x000fe60008000000 */
[----:B------:R2:W4:Y:S01]  /*54b0*/  @P0 SYNCS.PHASECHK.TRANS64.TRYWAIT P2, [UR4], R0 ;  /* 0x00000000ff0005a7 */ /* 0x0005220008041104 */
[----:B------:R2:W-:Y:S01]  /*54c0*/  UTCQMMA gdesc[UR24], gdesc[UR22], tmem[UR8], tmem[UR20], idesc[UR21], UP4 ;  /* 0x00ff1416180075ea */ /* 0x0005e2000a000308 */
[----:B------:R-:W-:Y:S01]  /*54d0*/  UPLOP3.LUT UP4, UPT, UPT, UPT, UPT, 0x80, 0x8 ;  /* 0x000000000008789c */ /* 0x000fe20003f8f070 */
[----:B------:R2:W-:Y:S01]  /*54e0*/  UTCBAR [UR7], URZ ;  /* 0x000000ff070073e9 */ /* 0x0005e200080000ff */
[----:B------:R-:W-:Y:S09]  /*54f0*/  BRA.U UP0, `(.L_x_109) ;  /* 0xfffffffd008c7547 */ /* 0x000ff2000b83ffff */
.L_x_106:
[----:B------:R-:W-:Y:S01]  /*5500*/  UIADD3 UR18, UPT, UPT, UR18, 0x1, URZ ;  /* 0x0000000112127890 */ /* 0x000fe2000fffe0ff */
[C---:B------:R-:W-:Y:S01]  /*5510*/  ISETP.NE.AND P0, PT, R10.reuse, 0x2, PT ;  /* 0x000000020a00780c */ /* 0x040fe20003f05270 */
[----:B------:R-:W-:Y:S02]  /*5520*/  UIADD3 UR9, UPT, UPT, UR9, 0x3a0, URZ ;  /* 0x000003a009097890 */ /* 0x000fe4000fffe0ff */
[----:B------:R-:W-:Y:S01]  /*5530*/  UISETP.NE.AND UP0, UPT, UR18, 0x4, UPT ;  /* 0x000000041200788c */ /* 0x000fe2000bf05270 */
[----:B-12---:R-:W-:Y:S02]  /*5540*/  SEL R0, RZ, 0x1, P0 ;  /* 0x00000001ff007807 */ /* 0x006fe40000000000 */
[----:B------:R-:W-:Y:S01]  /*5550*/  SEL R10, R10, RZ, P0 ;  /* 0x000000ff0a0a7207 */ /* 0x000fe20000000000 */
[----:B------:R-:W-:Y:S01]  /*5560*/  USEL UR4, URZ, 0x1, UP0 ;  /* 0x00000001ff047887 */ /* 0x000fe20008000000 */
[----:B------:R-:W-:Y:S01]  /*5570*/  LOP3.LUT R9, R9, R0, RZ, 0x3c, !PT ;  /* 0x0000000009097212 */ /* 0x000fe200078e3cff */
[----:B------:R-:W-:Y:S01]  /*5580*/  USEL UR18, UR18, URZ, UP0 ;  /* 0x000000ff12127287 */ /* 0x000fe20008000000 */
[----:B------:R1:W-:Y:S03]  /*5590*/  UTCBAR [UR9], URZ ;  /* 0x000000ff090073e9 */ /* 0x0003e600080000ff */
[----:B------:R-:W-:Y:S01]  /*55a0*/  LOP3.LUT R11, R11, UR4, RZ, 0x3c, !PT ;  /* 0x000000040b0b7c12 */ /* 0x000fe2000f8e3cff */
[----:B------:R-:W-:Y:S07]  /*55b0*/  @P1 BRA `(.L_x_110) ;  /* 0xfffffff800c41947 */ /* 0x000fee000383ffff */
[----:B------:R-:W2:Y:S01]  /*55c0*/  S2UR UR4, SR_CgaCtaId ;  /* 0x00000000000479c3 */ /* 0x000ea20000008800 */
[----:B------:R-:W-:Y:S01]  /*55d0*/  ELECT P0, URZ, PT ;  /* 0x0000000000ff782f */ /* 0x000fe20003800000 */
[----:B------:R-:W-:Y:S01]  /*55e0*/  IMAD.MOV.U32 R0, RZ, RZ, 0x1 ;  /* 0x00000001ff007424 */ /* 0x000fe200078e00ff */
[----:B------:R-:W-:Y:S01]  /*55f0*/  UIADD3 UR6, UPT, UPT, UR6, 0x3c0, URZ ;  /* 0x000003c006067890 */ /* 0x000fe2000fffe0ff */
[----:B------:R-:W-:Y:S01]  /*5600*/  SHF.L.U32 R3, R11, 0x1f, RZ ;  /* 0x0000001f0b037819 */ /* 0x000fe200000006ff */
[----:B------:R-:W-:-:S03]  /*5610*/  UMOV UR5, 0x40 ;  /* 0x0000004000057882 */ /* 0x000fc60000000000 */
[----:B------:R-:W-:Y:S01]  /*5620*/  UVIRTCOUNT.DEALLOC.SMPOOL 0x80 ;  /* 0x000000800000784c */ /* 0x000fe20000000000 */
[----:B--2---:R-:W-:Y:S02]  /*5630*/  ULEA UR4, UR4, UR5, 0x18 ;  /* 0x0000000504047291 */ /* 0x004fe4000f8ec0ff */
[----:B------:R-:W-:-:S07]  /*5640*/  ULEA UR5, UR18, UR6, 0x3 ;  /* 0x0000000612057291 */ /* 0x000fce000f8e18ff */
[----:B------:R2:W-:Y:S02]  /*5650*/  @P0 STS.U8 [UR4+0x1c], R0 ;  /* 0x00001c00ff000988 */ /* 0x0005e40008000004 */
[----:B------:R-:W3:Y:S02]  /*5660*/  SYNCS.PHASECHK.TRANS64.TRYWAIT P0, [UR5], R3 ;  /* 0x00000003ff0075a7 */ /* 0x000ee40008001105 */
[----:B--23--:R-:W-:Y:S05]  /*5670*/  @!P0 BRA `(.L_x_111) ;  /* 0x0000004000f48947 */ /* 0x00cfea0003800000 */
.L_x_266:
[----:B------:R-:W-:-:S04]  /*5680*/  UIADD3 UR7, UPT, UPT, UR18, 0x1, URZ ;  /* 0x0000000112077890 */ /* 0x000fc8000fffe0ff */
[----:B------:R-:W-:-:S04]  /*5690*/  UISETP.NE.AND UP0, UPT, UR7, 0x4, UPT ;  /* 0x000000040700788c */ /* 0x000fc8000bf05270 */
[----:B------:R-:W-:Y:S02]  /*56a0*/  USEL UR8, URZ, 0x1, UP0 ;  /* 0x00000001ff087887 */ /* 0x000fe40008000000 */
[----:B------:R-:W-:-:S04]  /*56b0*/  USEL UR7, UR7, URZ, UP0 ;  /* 0x000000ff07077287 */ /* 0x000fc80008000000 */
[----:B------:R-:W-:Y:S01]  /*56c0*/  ULEA UR5, UR7, UR6, 0x3 ;  /* 0x0000000607057291 */ /* 0x000fe2000f8e18ff */
[----:B------:R-:W-:-:S04]  /*56d0*/  LOP3.LUT R2, R11, UR8, RZ, 0x3c, !PT ;  /* 0x000000080b027c12 */ /* 0x000fc8000f8e3cff */
[----:B--2---:R-:W-:-:S04]  /*56e0*/  SHF.L.U32 R3, R2, 0x1f, RZ ;  /* 0x0000001f02037819 */ /* 0x004fc800000006ff */
[----:B------:R-:W2:Y:S02]  /*56f0*/  SYNCS.PHASECHK.TRANS64.TRYWAIT P0, [UR5], R3 ;  /* 0x00000003ff0075a7 */ /* 0x000ea40008001105 */
[----:B--2---:R-:W-:Y:S05]  /*5700*/  @!P0 BRA `(.L_x_112) ;  /* 0x0000004000e88947 */ /* 0x004fea0003800000 */
.L_x_268:
        /* <DEDUP_REMOVED lines=9> */
.L_x_270:
[----:B------:R-:W-:-:S04]  /*57a0*/  UIADD3 UR7, UPT, UPT, UR7, 0x1, URZ ;  /* 0x0000000107077890 */ /* 0x000fc8000fffe0ff */
[----:B------:R-:W-:-:S04]  /*57b0*/  UISETP.NE.AND UP0, UPT, UR7, 0x4, UPT ;  /* 0x000000040700788c */ /* 0x000fc8000bf05270 */
[----:B------:R-:W-:Y:S02]  /*57c0*/  USEL UR5, URZ, 0x1, UP0 ;  /* 0x00000001ff057887 */ /* 0x000fe40008000000 */
[----:B------:R-:W-:-:S04]  /*57d0*/  USEL UR7, UR7, URZ, UP0 ;  /* 0x000000ff07077287 */ /* 0x000fc80008000000 */
[----:B------:R-:W-:Y:S01]  /*57e0*/  ULEA UR7, UR7, UR6, 0x3 ;  /* 0x0000000607077291 */ /* 0x000fe2000f8e18ff */
[----:B--2---:R-:W-:-:S04]  /*57f0*/  LOP3.LUT R3, R2, UR5, RZ, 0x3c, !PT ;  /* 0x0000000502037c12 */ /* 0x004fc8000f8e3cff */
[----:B------:R-:W-:-:S04]  /*5800*/  SHF.L.U32 R3, R3, 0x1f, RZ ;  /* 0x0000001f03037819 */ /* 0x000fc800000006ff */
[----:B------:R-:W2:Y:S02]  /*5810*/  SYNCS.PHASECHK.TRANS64.TRYWAIT P0, [UR7], R3 ;  /* 0x00000003ff0075a7 */ /* 0x000ea40008001107 */
[----:B--2---:R-:W-:Y:S05]  /*5820*/  @!P0 BRA `(.L_x_114) ;  /* 0x0000004000d08947 */ /* 0x004fea0003800000 */
.L_x_272:
[----:B------:R-:W-:Y:S01]  /*5830*/  NOP ;  /* 0x0000000000007918 */ /* 0x000fe20000000000 */
[----:B--2---:R-:W2:Y:S01]  /*5840*/  LDS R0, [UR4+0x14] ;  /* 0x00001404ff007984 */ /* 0x004ea20008000800 */
[----:B------:R-:W-:Y:S01]  /*5850*/  ULOP3.LUT UR6, UR19, 0xffff, URZ, 0xc0, !UPT ;  /* 0x0000ffff13067892 */ /* 0x000fe2000f8ec0ff */
[----:B------:R-:W-:Y:S01]  /*5860*/  UMOV UR8, 0xffff ;  /* 0x0000ffff00087882 */ /* 0x000fe20000000000 */
[----:B------:R-:W-:Y:S02]  /*5870*/  UMOV UR5, 0x1 ;  /* 0x0000000100057882 */ /* 0x000fe40000000000 */
[----:B------:R-:W-:-:S04]  /*5880*/  USHF.R.U32.HI UR6, URZ, 0x5, UR6 ;  /* 0x00000005ff067899 */ /* 0x000fc80008011606 */
[----:B------:R-:W-:Y:S02]  /*5890*/  USHF.L.U32 UR8, UR8, UR6, URZ ;  /* 0x0000000608087299 */ /* 0x000fe400080006ff */
[----:B------:R-:W-:-:S04]  /*58a0*/  USHF.L.U32 UR5, UR5, UR6, URZ ;  /* 0x0000000605057299 */ /* 0x000fc800080006ff */
[----:B--2---:R-:W-:-:S04]  /*58b0*/  LOP3.LUT R0, R0, UR8, RZ, 0xc0, !PT ;  /* 0x0000000800007c12 */ /* 0x004fc8000f8ec0ff */
[----:B------:R-:W-:-:S13]  /*58c0*/  ISETP.NE.AND P0, PT, R0, UR8, PT ;  /* 0x0000000800007c0c */ /* 0x000fda000bf05270 */
[----:B------:R-:W-:Y:S05]  /*58d0*/  @P0 BRA `(.L_x_115) ;  /* 0x0000000000580947 */ /* 0x000fea0003800000 */
[----:B------:R-:W2:Y:S02]  /*58e0*/  LDS R0, [UR4+0x18] ;  /* 0x00001804ff007984 */ /* 0x000ea40008000800 */
[----:B--2---:R-:W-:-:S04]  /*58f0*/  LOP3.LUT R0, R0, UR5, RZ, 0xc0, !PT ;  /* 0x0000000500007c12 */ /* 0x004fc8000f8ec0ff */
[----:B------:R-:W-:-:S13]  /*5900*/  ISETP.NE.AND P0, PT, R0, UR5, PT ;  /* 0x0000000500007c0c */ /* 0x000fda000bf05270 */
[----:B------:R-:W-:Y:S05]  /*5910*/  @P0 BRA `(.L_x_116) ;  /* 0x00000000003c0947 */ /* 0x000fea0003800000 */
[----:B------:R-:W2:Y:S01]  /*5920*/  S2R R2, SR_LANEID ;  /* 0x0000000000027919 */ /* 0x000ea20000000000 */
[----:B------:R-:W-:Y:S01]  /*5930*/  ULOP3.LUT UR8, URZ, UR8, URZ, 0x33, !UPT ;  /* 0x00000008ff087292 */ /* 0x000fe2000f8e33ff */
[----:B------:R-:W-:Y:S01]  /*5940*/  LOP3.LUT R4, RZ, UR5, RZ, 0x33, !PT ;  /* 0x00000005ff047c12 */ /* 0x000fe2000f8e33ff */
[----:B------:R-:W-:Y:S02]  /*5950*/  VOTEU.ANY UR7, UPT, PT ;  /* 0x0000000000077886 */ /* 0x000fe400038e0100 */
[----:B------:R-:W-:Y:S01]  /*5960*/  UFLO.U32 UR7, UR7 ;  /* 0x00000007000772bd */ /* 0x000fe200080e0000 */
[----:B------:R-:W3:Y:S01]  /*5970*/  REDUX UR5, R4 ;  /* 0x00000000040573c4 */ /* 0x000ee20000000000 */
[----:B------:R-:W-:-:S06]  /*5980*/  IMAD.U32 R0, RZ, RZ, UR8 ;  /* 0x00000008ff007e24 */ /* 0x000fcc000f8e00ff */
[----:B------:R1:W-:Y:S01]  /*5990*/  UTCATOMSWS.AND URZ, UR8 ;  /* 0x0000000800ff79e3 */ /* 0x0003e20008000000 */
[----:B------:R-:W4:Y:S01]  /*59a0*/  REDUX UR6, R0 ;  /* 0x00000000000673c4 */ /* 0x000f220000000000 */
[----:B--2---:R-:W-:Y:S01]  /*59b0*/  ISETP.EQ.U32.AND P0, PT, R2, UR7, PT ;  /* 0x0000000702007c0c */ /* 0x004fe2000bf02070 */
[----:B---3--:R-:W-:Y:S01]  /*59c0*/  IMAD.U32 R2, RZ, RZ, UR5 ;  /* 0x00000005ff027e24 */ /* 0x008fe2000f8e00ff */
[----:B----4-:R-:W-:-:S11]  /*59d0*/  MOV R3, UR6 ;  /* 0x0000000600037c02 */ /* 0x010fd60008000f00 */
[----:B------:R1:W-:Y:S04]  /*59e0*/  @P0 ATOMS.AND RZ, [UR4+0x14], R3 ;  /* 0x00001403ffff098c */ /* 0x0003e8000a800004 */
[----:B------:R1:W-:Y:S01]  /*59f0*/  @P0 ATOMS.AND RZ, [UR4+0x18], R2 ;  /* 0x00001802ffff098c */ /* 0x0003e2000a800004 */
[----:B------:R-:W-:Y:S05]  /*5a00*/  BRA `(.L_x_117) ;  /* 0x0000000000147947 */ /* 0x000fea0003800000 */
.L_x_116:
[----:B------:R-:W-:Y:S02]  /*5a10*/  MOV R2, 0x5a30 ;  /* 0x00005a3000027802 */ /* 0x000fe40000000f00 */
[----:B-1--45:R-:W-:Y:S05]  /*5a20*/  CALL.REL.NOINC `($__internal_0_$__cuda_sm10x_tcgen05_guardrail_trap_col_being_dealloced_not_returned_by_alloc) ;  /* 0x0000004000ec7944 */ /* 0x032fea0003c00000 */
[----:B------:R-:W-:Y:S05]  /*5a30*/  BRA `(.L_x_117) ;  /* 0x0000000000087947 */ /* 0x000fea0003800000 */
.L_x_115:
[----:B------:R-:W-:Y:S02]  /*5a40*/  MOV R2, 0x5a60 ;  /* 0x00005a6000027802 */ /* 0x000fe40000000f00 */
[----:B-1--45:R-:W-:Y:S05]  /*5a50*/  CALL.REL.NOINC `($__internal_2_$__cuda_sm10x_tcgen05_guardrail_trap_unallocated_columns_being_dealloced) ;  /* 0x0000004000f87944 */ /* 0x032fea0003c00000 */
.L_x_117:
[----:B------:R-:W-:Y:S01]  /*5a60*/  NOP ;  /* 0x0000000000007918 */ /* 0x000fe20000000000 */
[----:B-1----:R-:W-:Y:S05]  /*5a70*/  EXIT ;  /* 0x000000000000794d */ /* 0x002fea0003800000 */
.L_x_99:
[----:B------:R-:W-:-:S09]  /*5a80*/  UISETP.NE.OR UP2, UPT, UR8, 0x3, !UP2 ;  /* 0x000000030800788c */ /* 0x000fd2000d745670 */
[----:B------:R-:W-:Y:S05]  /*5a90*/  BRA.U UP2, `(.L_x_118) ;  /* 0x0000000902c87547 */ /* 0x000fea000b800000 */
[----:B------:R-:W1:Y:S01]  /*5aa0*/  LDCU.64 UR6, c[0x0][0x888] ;  /* 0x00011100ff0677ac */ /* 0x000e620008000a00 */
[----:B------:R-:W2:Y:S01]  /*5ab0*/  LDC R0, c[0x0][0xb30] ;  /* 0x0002cc00ff007b82 */ /* 0x000ea20000000800 */
[----:B------:R-:W-:Y:S01]  /*5ac0*/  IMAD.MOV.U32 R30, RZ, RZ, 0x1 ;  /* 0x00000001ff1e7424 */ /* 0x000fe200078e00ff */
[----:B------:R-:W-:Y:S01]  /*5ad0*/  CS2R R28, SRZ ;  /* 0x00000000001c7805 */ /* 0x000fe2000001ff00 */
[----:B------:R-:W4:Y:S01]  /*5ae0*/  LDCU.64 UR4, c[0x0][0x890] ;  /* 0x00011200ff0477ac */ /* 0x000f220008000a00 */
[----:B------:R-:W-:Y:S01]  /*5af0*/  IMAD.MOV.U32 R25, RZ, RZ, 0x1000 ;  /* 0x00001000ff197424 */ /* 0x000fe200078e00ff */
[----:B------:R-:W-:-:S03]  /*5b00*/  UMOV UR8, 0x400 ;  /* 0x0000040000087882 */ /* 0x000fc60000000000 */
[----:B------:R-:W3:Y:S01]  /*5b10*/  LDC R19, c[0x0][0x370] ;  /* 0x0000dc00ff137b82 */ /* 0x000ee20000000800 */
[----:B------:R-:W-:-:S07]  /*5b20*/  UPLOP3.LUT UP1, UPT, UPT, UPT, UPT, 0x40, 0x4 ;  /* 0x000000000004789c */ /* 0x000fce0003f2e870 */
[----:B------:R-:W3:Y:S01]  /*5b30*/  LDC R2, c[0x0][0xb0c] ;  /* 0x0002c300ff027b82 */ /* 0x000ee20000000800 */
[----:B-1----:R-:W-:Y:S02]  /*5b40*/  UISETP.NE.U32.AND UP2, UPT, UR6, URZ, UPT ;  /* 0x000000ff0600728c */ /* 0x002fe4000bf45070 */
[----:B------:R-:W-:Y:S02]  /*5b50*/  ULEA UR6, UR37, UR8, 0x18 ;  /* 0x0000000825067291 */ /* 0x000fe4000f8ec0ff */
[----:B------:R-:W-:Y:S02]  /*5b60*/  UISETP.NE.AND.EX UP2, UPT, UR7, URZ, UPT, UP2 ;  /* 0x000000ff0700728c */ /* 0x000fe4000bf45320 */
[----:B------:R-:W-:Y:S01]  /*5b70*/  UIADD3 UR7, UPT, UPT, UR6, 0x360, URZ ;  /* 0x0000036006077890 */ /* 0x000fe2000fffe0ff */
[----:B------:R-:W1:Y:S01]  /*5b80*/  LDC R18, c[0x0][0xb20] ;  /* 0x0002c800ff127b82 */ /* 0x000e620000000800 */
[----:B----4-:R-:W-:Y:S01]  /*5b90*/  UISETP.NE.U32.AND UP3, UPT, UR4, URZ, UPT ;  /* 0x000000ff0400728c */ /* 0x010fe2000bf65070 */
[----:B--2---:R-:W-:Y:S01]  /*5ba0*/  ISETP.NE.AND P1, PT, R0, 0x1, PT ;  /* 0x000000010000780c */ /* 0x004fe20003f25270 */
[----:B------:R-:W-:-:S02]  /*5bb0*/  UPRMT UR37, UR37, 0x654, UR7 ;  /* 0x0000065425257896 */ /* 0x000fc40008000007 */
[----:B------:R-:W-:-:S03]  /*5bc0*/  UISETP.NE.AND.EX UP3, UPT, UR5, URZ, UPT, UP3 ;  /* 0x000000ff0500728c */ /* 0x000fc6000bf65330 */
[----:B------:R-:W2:Y:S08]  /*5bd0*/  LDC.64 R32, c[0x0][0x348] ;  /* 0x0000d200ff207b82 */ /* 0x000eb00000000a00 */
[----:B------:R-:W4:Y:S08]  /*5be0*/  LDC.64 R16, c[0x0][0xb10] ;  /* 0x0002c400ff107b82 */ /* 0x000f300000000a00 */
[----:B------:R-:W1:Y:S08]  /*5bf0*/  LDC.64 R6, c[0x0][0xb18] ;  /* 0x0002c600ff067b82 */ /* 0x000e700000000a00 */
[----:B------:R-:W1:Y:S08]  /*5c00*/  LDC.64 R4, c[0x0][0xb28] ;  /* 0x0002ca00ff047b82 */ /* 0x000e700000000a00 */
[----:B---3--:R-:W1:Y:S02]  /*5c10*/  LDC R24, c[0x0][0x374] ;  /* 0x0000dd00ff187b82 */ /* 0x008e640000000800 */
.L_x_126:
[C---:B------:R-:W-:Y:S02]  /*5c20*/  LEA R0, R29.reuse, UR6, 0x3 ;  /* 0x000000061d007c11 */ /* 0x040fe4000f8e18ff */
[----:B------:R-:W-:Y:S02]  /*5c30*/  SHF.L.U32 R3, R28, 0x1f, RZ ;  /* 0x0000001f1c037819 */ /* 0x000fe400000006ff */
[----:B------:R-:W-:Y:S02]  /*5c40*/  LEA R20, R29, UR6, 0x4 ;  /* 0x000000061d147c11 */ /* 0x000fe4000f8e20ff */
[----:B---3--:R-:W3:Y:S02]  /*5c50*/  SYNCS.PHASECHK.TRANS64.TRYWAIT P0, [R0+URZ+0x380], R3 ;  /* 0x00038003000075a7 */ /* 0x008ee400080011ff */
[----:B---3--:R-:W-:Y:S05]  /*5c60*/  @!P0 BRA `(.L_x_119) ;  /* 0x0000003c00d88947 */ /* 0x008fea0003800000 */
.L_x_273:
[----:B------:R-:W-:Y:S01]  /*5c70*/  ISETP.GE.AND P0, PT, R40, 0x1, PT ;  /* 0x000000012800780c */ /* 0x000fe20003f06270 */
[----:B------:R-:W1:Y:S01]  /*5c80*/  LDS.128 R20, [R20+0x410] ;  /* 0x0004100014147984 */ /* 0x000e620000000c00 */
[----:B------:R-:W-:Y:S01]  /*5c90*/  ISETP.NE.U32.AND P4, PT, RZ, UR4, PT ;  /* 0x00000004ff007c0c */ /* 0x000fe2000bf85070 */
[----:B---3--:R-:W-:Y:S01]  /*5ca0*/  VIADD R0, R0, 0x390 ;  /* 0x0000039000007836 */ /* 0x008fe20000000000 */
[----:B------:R-:W-:Y:S02]  /*5cb0*/  SHF.L.U32 R26, R30, 0x1f, RZ ;  /* 0x0000001f1e1a7819 */ /* 0x000fe400000006ff */
[----:B------:R-:W-:Y:S02]  /*5cc0*/  ISETP.NE.AND.EX P4, PT, RZ, UR5, PT, P4 ;  /* 0x00000005ff007c0c */ /* 0x000fe4000bf85340 */
[----:B------:R-:W-:Y:S01]  /*5cd0*/  PRMT R0, RZ, 0x654, R0 ;  /* 0x00000654ff007816 */ /* 0x000fe20000000000 */
[----:B------:R-:W-:Y:S01]  /*5ce0*/  @!PT LDS RZ, [RZ] ;  /* 0x00000000fffff984 */ /* 0x000fe20000000800 */
[----:B------:R-:W-:Y:S01]  /*5cf0*/  @!PT LDS RZ, [RZ] ;  /* 0x00000000fffff984 */ /* 0x000fe20000000800 */
[----:B------:R-:W-:Y:S01]  /*5d00*/  @!PT LDS RZ, [RZ] ;  /* 0x00000000fffff984 */ /* 0x000fe20000000800 */
[----:B------:R-:W-:Y:S01]  /*5d10*/  @!PT LDS RZ, [RZ] ;  /* 0x00000000fffff984 */ /* 0x000fe20000000800 */
[----:B------:R3:W-:Y:S06]  /*5d20*/  MEMBAR.ALL.CTA ;  /* 0x0000000000007992 */ /* 0x0007ec0000008000 */
[----:B---3--:R-:W3:Y:S02]  /*5d30*/  FENCE.VIEW.ASYNC.S ;  /* 0x00000000000073c6 */ /* 0x008ee40000000000 */
[----:B---3--:R3:W-:Y:S01]  /*5d40*/  SYNCS.ARRIVE.TRANS64.RED.A1T0 RZ, [R0+URZ], RZ ;  /* 0x000000ff00ff79a7 */ /* 0x0087e200081004ff */
[----:B-1----:R-:W-:Y:S11]  /*5d50*/  LOP3.LUT P3, RZ, R22, 0x1, RZ, 0xc0, !PT ;  /* 0x0000000116ff7812 */ /* 0x002ff6000786c0ff */
[----:B------:R-:W-:Y:S02]  /*5d60*/  @!UPT UIADD3 URZ, UPT, UPT, URZ, URZ, URZ ;  /* 0x000000fffffff290 */ /* 0x000fe4000fffe0ff */
[----:B------:R-:W-:Y:S02]  /*5d70*/  @P3 MOV R13, R20 ;  /* 0x00000014000d3202 */ /* 0x000fe40000000f00 */
[----:B------:R-:W-:Y:S01]  /*5d80*/  @P3 LOP3.LUT R8, R21, 0xffff, RZ, 0xc0, !PT ;  /* 0x0000ffff15083812 */ /* 0x000fe200078ec0ff */
[----:B---3--:R-:W-:Y:S06]  /*5d90*/  @!P0 BRA `(.L_x_120) ;  /* 0x0000000000a48947 */ /* 0x008fec0003800000 */
[----:B------:R-:W-:Y:S01]  /*5da0*/  IMAD.HI.U32 R31, R24, R7, RZ ;  /* 0x00000007181f7227 */ /* 0x000fe200078e00ff */
[----:B------:R-:W-:Y:S02]  /*5db0*/  ISETP.NE.AND P0, PT, R6, 0x1, PT ;  /* 0x000000010600780c */ /* 0x000fe40003f05270 */
[----:B------:R-:W-:Y:S01]  /*5dc0*/  ISETP.NE.AND P2, PT, R40, 0x1, PT ;  /* 0x000000012800780c */ /* 0x000fe20003f45270 */
[----:B----4-:R-:W-:Y:S01]  /*5dd0*/  IMAD.HI.U32 R34, R19, R16, RZ ;  /* 0x0000001013227227 */ /* 0x010fe200078e00ff */
[----:B------:R-:W-:Y:S02]  /*5de0*/  SHF.R.U32.HI R31, RZ, R18, R31 ;  /* 0x00000012ff1f7219 */ /* 0x000fe4000001161f */
[----:B------:R-:W-:Y:S01]  /*5df0*/  ISETP.NE.AND P5, PT, R2, 0x1, PT ;  /* 0x000000010200780c */ /* 0x000fe20003fa5270 */
[----:B------:R-:W-:Y:S01]  /*5e00*/  IMAD.HI.U32 R36, R13, R16, RZ ;  /* 0x000000100d247227 */ /* 0x000fe200078e00ff */
[----:B------:R-:W-:Y:S02]  /*5e10*/  SHF.R.U32.HI R34, RZ, R17, R34 ;  /* 0x00000011ff227219 */ /* 0x000fe40000011622 */
[----:B------:R-:W-:Y:S01]  /*5e20*/  SEL R3, R24, R31, !P0 ;  /* 0x0000001f18037207 */ /* 0x000fe20004000000 */
[C---:B------:R-:W-:Y:S01]  /*5e30*/  IMAD.HI.U32 R31, R8.reuse, R7, RZ ;  /* 0x00000007081f7227 */ /* 0x040fe200078e00ff */
[----:B------:R-:W-:Y:S02]  /*5e40*/  SEL R11, R19, R34, !P5 ;  /* 0x00000022130b7207 */ /* 0x000fe40006800000 */
[----:B------:R-:W-:Y:S01]  /*5e50*/  SHF.R.U32.HI R36, RZ, R17, R36 ;  /* 0x00000011ff247219 */ /* 0x000fe20000011624 */
[----:B------:R-:W-:Y:S01]  /*5e60*/  IMAD.HI.U32 R38, R3, R4, RZ ;  /* 0x0000000403267227 */ /* 0x000fe200078e00ff */
[----:B------:R-:W-:Y:S03]  /*5e70*/  SHF.R.U32.HI R31, RZ, R18, R31 ;  /* 0x00000012ff1f7219 */ /* 0x000fe6000001161f */
[----:B------:R-:W-:Y:S01]  /*5e80*/  IMAD.HI.U32 R34, R11, R4, RZ ;  /* 0x000000040b227227 */ /* 0x000fe200078e00ff */
[----:B------:R-:W-:Y:S02]  /*5e90*/  @P2 SHF.R.U32.HI R3, RZ, R5, R38 ;  /* 0x00000005ff032219 */ /* 0x000fe40000011626 */
[----:B------:R-:W-:Y:S02]  /*5ea0*/  SEL R9, R8, R31, !P0 ;  /* 0x0000001f08097207 */ /* 0x000fe40004000000 */
[----:B------:R-:W-:Y:S01]  /*5eb0*/  @P2 SHF.R.U32.HI R11, RZ, R5, R34 ;  /* 0x00000005ff0b2219 */ /* 0x000fe20000011622 */
[C---:B------:R-:W-:Y:S01]  /*5ec0*/  IMAD R10, R40.reuse, R3, RZ ;  /* 0x00000003280a7224 */ /* 0x040fe200078e02ff */
[----:B------:R-:W-:Y:S01]  /*5ed0*/  SEL R3, R13, R36, !P5 ;  /* 0x000000240d037207 */ /* 0x000fe20006800000 */
[C---:B------:R-:W-:Y:S03]  /*5ee0*/  IMAD.HI.U32 R14, R9.reuse, R4, RZ ;  /* 0x00000004090e7227 */ /* 0x040fe600078e00ff */
[----:B------:R-:W-:Y:S01]  /*5ef0*/  ISETP.GE.AND P0, PT, R9, R10, PT ;  /* 0x0000000a0900720c */ /* 0x000fe20003f06270 */
[C---:B------:R-:W-:Y:S01]  /*5f00*/  IMAD R12, R40.reuse, R11, RZ ;  /* 0x0000000b280c7224 */ /* 0x040fe200078e02ff */
[-C--:B------:R-:W-:Y:S04]  /*5f10*/  SHF.R.U32.HI R14, RZ, R5.reuse, R14 ;  /* 0x00000005ff0e7219 */ /* 0x080fe8000001160e */
[----:B------:R-:W-:Y:S02]  /*5f20*/  ISETP.GE.OR P0, PT, R3, R12, P0 ;  /* 0x0000000c0300720c */ /* 0x000fe40000706670 */
[----:B------:R-:W-:Y:S05]  /*5f30*/  SEL R15, R9, R14, !P2 ;  /* 0x0000000e090f7207 */ /* 0x000fea0005000000 */
[----:B------:R-:W-:Y:S04]  /*5f40*/  IMAD.MOV R14, RZ, RZ, -R15 ;  /* 0x000000ffff0e7224 */ /* 0x000fe800078e0a0f */
[----:B------:R-:W-:Y:S02]  /*5f50*/  IMAD R14, R40, R14, R9 ;  /* 0x0000000e280e7224 */ /* 0x000fe400078e0209 */
[C---:B------:R-:W-:Y:S05]  /*5f60*/  @!P0 IMAD.HI.U32 R10, R3.reuse, R4, RZ ;  /* 0x00000004030a8227 */ /* 0x040fea00078e00ff */
[----:B------:R-:W-:Y:S04]  /*5f70*/  @!P0 SHF.R.U32.HI R10, RZ, R5, R10 ;  /* 0x00000005ff0a8219 */ /* 0x000fe8000001160a */
[----:B------:R-:W-:Y:S01]  /*5f80*/  @!P0 SEL R0, R3, R10, !P2 ;  /* 0x0000000a03008207 */ /* 0x000fe20005000000 */
[----:B------:R-:W-:Y:S03]  /*5f90*/  IMAD.MOV R10, RZ, RZ, -R3 ;  /* 0x000000ffff0a7224 */ /* 0x000fe600078e0a03 */
[----:B------:R-:W-:Y:S01]  /*5fa0*/  @!P0 IADD3 R15, PT, PT, R15, -R0, RZ ;  /* 0x800000000f0f8210 */ /* 0x000fe20007ffe0ff */
[----:B------:R-:W-:Y:S01]  /*5fb0*/  @!P0 IMAD R0, R11, R14, R0 ;  /* 0x0000000e0b008224 */ /* 0x000fe200078e0200 */
[----:B------:R-:W-:Y:S01]  /*5fc0*/  IADD3 R11, PT, PT, -R9, RZ, RZ ;  /* 0x000000ff090b7210 */ /* 0x000fe20007ffe1ff */
[----:B------:R-:W-:Y:S02]  /*5fd0*/  IMAD R13, R2, R10, R13 ;  /* 0x0000000a020d7224 */ /* 0x000fe400078e020d */
[----:B------:R-:W-:Y:S02]  /*5fe0*/  @!P0 IMAD R9, R15, R40, R3 ;  /* 0x000000280f098224 */ /* 0x000fe400078e0203 */
[----:B------:R-:W-:Y:S02]  /*5ff0*/  @!P0 IMAD.MOV.U32 R3, RZ, RZ, R0 ;  /* 0x000000ffff038224 */ /* 0x000fe400078e0000 */
[----:B------:R-:W-:Y:S02]  /*6000*/  IMAD R8, R6, R11, R8 ;  /* 0x0000000b06087224 */ /* 0x000fe400078e0208 */
[----:B------:R-:W-:Y:S02]  /*6010*/  IMAD R13, R3, R2, R13 ;  /* 0x00000002030d7224 */ /* 0x000fe400078e020d */
[----:B------:R-:W-:Y:S02]  /*6020*/  IMAD R8, R9, R6, R8 ;  /* 0x0000000609087224 */ /* 0x000fe400078e0208 */
.L_x_120:
[----:B------:R-:W-:Y:S05]  /*6030*/  BRA.U UP1, `(.L_x_121) ;  /* 0x0000000101107547 */ /* 0x000fea000b800000 */
[----:B------:R-:W-:Y:S04]  /*6040*/  MOV R0, UR13 ;  /* 0x0000000d00007c02 */ /* 0x000fe80008000f00 */
[----:B------:R-:W-:Y:S04]  /*6050*/  SHF.L.U32 R3, R0, 0x1f, RZ ;  /* 0x0000001f00037819 */ /* 0x000fe800000006ff */
[----:B------:R-:W1:Y:S02]  /*6060*/  SYNCS.PHASECHK.TRANS64.TRYWAIT P0, [UR6+0x378], R3 ;  /* 0x00037803ff0075a7 */ /* 0x000e640008001106 */
[----:B-1----:R-:W-:Y:S05]  /*6070*/  @!P0 BRA `(.L_x_122) ;  /* 0x0000003800e88947 */ /* 0x002fea0003800000 */
.L_x_121:
[----:B------:R-:W-:Y:S05]  /*6080*/  BRA.U !UP3, `(.L_x_123) ;  /* 0x000000010b347547 */ /* 0x000fea000b800000 */
[----:B------:R-:W-:Y:S01]  /*6090*/  UPLOP3.LUT UP0, UPT, UPT, UPT, UP2, 0x80, 0x8 ;  /* 0x000000000008789c */ /* 0x000fe20003f0f020 */
[----:B-1----:R-:W-:Y:S02]  /*60a0*/  HFMA2 R0, -RZ, RZ, 0, 5.9604644775390625e-08 ;  /* 0x00000001ff007431 */ /* 0x002fe400000001ff */
[----:B------:R-:W-:Y:S03]  /*60b0*/  IMAD.MOV.U32 R96, RZ, RZ, 0x1 ;  /* 0x00000001ff607424 */ /* 0x000fe600078e00ff */
[----:B------:R-:W-:Y:S05]  /*60c0*/  PLOP3.LUT P0, PT, PT, PT, UP0, 0x80, 0x8 ;  /* 0x000000000008781c */ /* 0x000fea0003f0f008 */
[----:B------:R-:W1:Y:S01]  /*60d0*/  @UP0 LDCU.64 UR8, c[0x0][0x888] ;  /* 0x00011100ff0807ac */ /* 0x000e620008000a00 */
[----:B------:R-:W-:Y:S07]  /*60e0*/  @UP0 UIMAD UR7, UR36, UR4, URZ ;  /* 0x00000004240702a4 */ /* 0x000fee000f8e02ff */
[----:B------:R-:W-:Y:S01]  /*60f0*/  @!P0 PRMT R96, R0, 0x7610, R96 ;  /* 0x0000761000608816 */ /* 0x000fe20000000060 */
[----:B-1----:R-:W-:Y:S03]  /*6100*/  @UP0 UIMAD.WIDE UR8, UR7, 0x4, UR8 ;  /* 0x00000004070808a5 */ /* 0x002fe6000f8e0208 */
[----:B------:R-:W1:Y:S03]  /*6110*/  @!UP0 LDCU UR7, c[0x0][0x880] ;  /* 0x00011000ff0787ac */ /* 0x000e660008000800 */
[----:B------:R-:W-:Y:S01]  /*6120*/  IMAD.U32 R10, RZ, RZ, UR8 ;  /* 0x00000008ff0a7e24 */ /* 0x000fe2000f8e00ff */
[----:B------:R-:W-:Y:S05]  /*6130*/  MOV R11, UR9 ;  /* 0x00000009000b7c02 */ /* 0x000fea0008000f00 */
[----:B-----5:R3:W5:Y:S02]  /*6140*/  @P0 LDG.E R49, desc[UR40][R10.64] ;  /* 0x000000280a310981 */ /* 0x020764000c1e1900 */
[----:B-1-3--:R-:W-:Y:S07]  /*6150*/  @!P0 IMAD.U32 R49, RZ, RZ, UR7 ;  /* 0x00000007ff318e24 */ /* 0x00afee000f8e00ff */
.L_x_123:
[----:B-----5:R-:W-:Y:S01]  /*6160*/  @!P4 FSETP.EQ.AND P5, PT, R49, RZ, PT ;  /* 0x000000ff3100c20b */ /* 0x020fe20003fa2000 */
[----:B------:R-:W-:Y:S01]  /*6170*/  @!UPT UIADD3 URZ, UPT, UPT, URZ, URZ, URZ ;  /* 0x000000fffffff290 */ /* 0x000fe2000fffe0ff */
[----:B------:R-:W-:Y:S11]  /*6180*/  @!P4 BRA `(.L_x_124) ;  /* 0x000000000014c947 */ /* 0x000ff60003800000 */
[----:B------:R-:W-:Y:S02]  /*6190*/  LOP3.LUT P0, RZ, R96, 0xff, RZ, 0xc0, !PT ;  /* 0x000000ff60ff7812 */ /* 0x000fe4000780c0ff */
[----:B------:R-:W-:Y:S04]  /*61a0*/  PLOP3.LUT P5, PT, PT, PT, UP0, 0x80, 0x8 ;  /* 0x000000000008781c */ /* 0x000fe80003faf008 */
[----:B------:R-:W-:Y:S07]  /*61b0*/  PLOP3.LUT P5, PT, P5, PT, PT, 0x8, 0x80 ;  /* 0x000000000080781c */ /* 0x000fee0002fae170 */
[----:B------:R-:W-:Y:S11]  /*61c0*/  @P0 FSETP.EQ.AND P5, PT, R49, RZ, PT ;  /* 0x000000ff3100020b */ /* 0x000ff60003fa2000 */
[----:B------:R-:W-:Y:S02]  /*61d0*/  @!UPT UIADD3 URZ, UPT, UPT, URZ, URZ, URZ ;  /* 0x000000fffffff290 */ /* 0x000fe4000fffe0ff */
.L_x_124:
[----:B------:R-:W3:Y:S01]  /*61e0*/  SYNCS.PHASECHK.TRANS64.TRYWAIT P4, [UR6+0x368], R26 ;  /* 0x0003681aff0075a7 */ /* 0x000ee20008081106 */
[----:B------:R-:W-:Y:S01]  /*61f0*/  @P3 SHF.R.U32.HI R27, RZ, 0x10, R21 ;  /* 0x00000010ff1b3819 */ /* 0x000fe20000011615 */
[----:B------:R-:W-:Y:S01]  /*6200*/  VIADD R29, R29, 0x1 ;  /* 0x000000011d1d7836 */ /* 0x000fe20000000000 */
[----:B------:R-:W5:Y:S08]  /*6210*/  LDC.64 R14, c[0x0][0xb10] ;  /* 0x0002c400ff0e7b82 */ /* 0x000f700000000a00 */
[----:B------:R-:W2:Y:S08]  /*6220*/  LDC.64 R10, c[0x0][0xb18] ;  /* 0x0002c600ff0a7b82 */ /* 0x000eb00000000a00 */
[----:B-1----:R-:W1:Y:S08]  /*6230*/  @!P1 LDC R0, c[0x0][0xb20] ;  /* 0x0002c800ff009b82 */ /* 0x002e700000000800 */
[----:B------:R-:W4:Y:S01]  /*6240*/  @!P1 LDC R3, c[0x0][0xb0c] ;  /* 0x0002c300ff039b82 */ /* 0x000f220000000800 */
[----:B-----5:R-:W-:Y:S05]  /*6250*/  @!P1 IMAD.HI.U32 R14, R13, R14, RZ ;  /* 0x0000000e0d0e9227 */ /* 0x020fea00078e00ff */
[----:B------:R-:W-:Y:S01]  /*6260*/  @!P1 SHF.R.U32.HI R14, RZ, R15, R14 ;  /* 0x0000000fff0e9219 */ /* 0x000fe2000001160e */
[----:B--2---:R-:W-:Y:S01]  /*6270*/  @!P1 IMAD.HI.U32 R11, R8, R11, RZ ;  /* 0x0000000b080b9227 */ /* 0x004fe200078e00ff */
[----:B------:R-:W-:Y:S04]  /*6280*/  @!P1 ISETP.NE.AND P0, PT, R10, 0x1, PT ;  /* 0x000000010a00980c */ /* 0x000fe80003f05270 */
[----:B-1----:R-:W-:Y:S02]  /*6290*/  @!P1 SHF.R.U32.HI R9, RZ, R0, R11 ;  /* 0x00000000ff099219 */ /* 0x002fe4000001160b */
[----:B----4-:R-:W-:Y:S02]  /*62a0*/  @!P1 ISETP.NE.AND P2, PT, R3, 0x1, PT ;  /* 0x000000010300980c */ /* 0x010fe40003f45270 */
[----:B------:R-:W-:Y:S02]  /*62b0*/  @!P1 SEL R9, R8, R9, !P0 ;  /* 0x0000000908099207 */ /* 0x000fe40004000000 */
[----:B------:R-:W-:Y:S02]  /*62c0*/  ELECT P0, URZ, PT ;  /* 0x0000000000ff782f */ /* 0x000fe40003800000 */
[----:B------:R-:W-:Y:S05]  /*62d0*/  @!P1 SEL R14, R13, R14, !P2 ;  /* 0x0000000e0d0e9207 */ /* 0x000fea0005000000 */
[----:B------:R-:W-:Y:S02]  /*62e0*/  @!P1 IMAD.IADD R0, R9, 0x1, -R14 ;  /* 0x0000000109009824 */ /* 0x000fe400078e0a0e */
[----:B------:R-:W-:Y:S02]  /*62f0*/  @!P1 IMAD.IADD R9, R14, 0x1, -R9 ;  /* 0x000000010e099824 */ /* 0x000fe400078e0a09 */
[----:B------:R-:W-:Y:S02]  /*6300*/  @!P1 IMAD R13, R0, R3, R13 ;  /* 0x00000003000d9224 */ /* 0x000fe400078e020d */
[----:B------:R-:W-:Y:S01]  /*6310*/  @!P1 IMAD R8, R9, R10, R8 ;  /* 0x0000000a09089224 */ /* 0x000fe200078e0208 */
[----:B---3--:R-:W-:Y:S06]  /*6320*/  @!P4 BRA `(.L_x_125) ;  /* 0x000000380054c947 */ /* 0x008fec0003800000 */
.L_x_276:
[----:B------:R-:W-:Y:S01]  /*6330*/  PLOP3.LUT P5, PT, P5, P0, PT, 0xf2, 0x2f ;  /* 0x00000000002f781c */ /* 0x000fe20002fa1e72 */
[----:B------:R-:W-:Y:S01]  /*6340*/  UMOV UR14, 0x0 ;  /* 0x00000000000e7882 */ /* 0x000fe20000000000 */
[----:B------:R-:W-:Y:S01]  /*6350*/  LOP3.LUT R30, R30, 0x1, RZ, 0x3c, !PT ;  /* 0x000000011e1e7812 */ /* 0x000fe200078e3cff */
[----:B------:R-:W-:Y:S01]  /*6360*/  UMOV UR15, 0x10000000 ;  /* 0x10000000000f7882 */ /* 0x000fe20000000000 */
[----:B------:R-:W-:Y:S01]  /*6370*/  UMOV UR12, UR36 ;  /* 0x00000024000c7c82 */ /* 0x000fe20008000000 */
[----:B------:R-:W-:Y:S08]  /*6380*/  @P3 R2UR UR36, R27 ;  /* 0x000000001b2432ca */ /* 0x000ff000000e0000 */
[----:B-1----:R-:W-:Y:S01]  /*6390*/  @!P5 IADD3 R3, P0, PT, R32, 0x580, RZ ;  /* 0x000005802003d810 */ /* 0x002fe20007f1e0ff */
[----:B------:R-:W-:Y:S01]  /*63a0*/  @!P5 IMAD.SHL.U32 R91, R91, 0x40, RZ ;  /* 0x000000405b5bd824 */ /* 0x000fe200078e00ff */
[----:B------:R-:W-:Y:S01]  /*63b0*/  VOTEU.ALL UP1, P5 ;  /* 0x0000000000ff7886 */ /* 0x000fe20002820000 */
[----:B------:R-:W-:Y:S01]  /*63c0*/  @!P5 IMAD.SHL.U32 R97, R97, 0x40, RZ ;  /* 0x000000406161d824 */ /* 0x000fe200078e00ff */
[----:B------:R-:W-:Y:S01]  /*63d0*/  @!P5 R2UR UR8, R3 ;  /* 0x000000000308d2ca */ /* 0x000fe200000e0000 */
[----:B------:R-:W-:Y:S01]  /*63e0*/  @!P5 IMAD.X R0, RZ, RZ, R33, P0 ;  /* 0x000000ffff00d224 */ /* 0x000fe200000e0621 */
[----:B------:R-:W-:Y:S01]  /*63f0*/  @!P5 R2UR UR10, R91 ;  /* 0x000000005b0ad2ca */ /* 0x000fe200000e0000 */
[----:B------:R-:W-:Y:S01]  /*6400*/  @!UP1 UIADD3 UR9, UPT, UPT, UR6, 0x360, URZ ;  /* 0x0000036006099890 */ /* 0x000fe2000fffe0ff */
[----:B------:R-:W-:Y:S01]  /*6410*/  @!P5 R2UR UR11, R97 ;  /* 0x00000000610bd2ca */ /* 0x000fe200000e0000 */
[----:B------:R-:W-:Y:S01]  /*6420*/  IMAD.IADD R91, R8, 0x1, R79 ;  /* 0x00000001085b7824 */ /* 0x000fe200078e024f */
[----:B------:R-:W-:Y:S01]  /*6430*/  @!P5 R2UR UR7, R0 ;  /* 0x000000000007d2ca */ /* 0x000fe200000e0000 */
[----:B------:R-:W-:Y:S01]  /*6440*/  IMAD.IADD R97, R13, 0x1, R90 ;  /* 0x000000010d617824 */ /* 0x000fe200078e025a */
[C---:B------:R-:W-:Y:S04]  /*6450*/  ISETP.NE.AND P0, PT, R29.reuse, 0x2, PT ;  /* 0x000000021d00780c */ /* 0x040fe80003f05270 */
[----:B------:R-:W-:Y:S01]  /*6460*/  SEL R3, RZ, 0x1, P0 ;  /* 0x00000001ff037807 */ /* 0x000fe20000000000 */
[----:B------:R-:W-:Y:S01]  /*6470*/  IMAD.U32 R10, RZ, RZ, UR8 ;  /* 0x00000008ff0a7e24 */ /* 0x000fe2000f8e00ff */
[----:B------:R-:W-:Y:S01]  /*6480*/  @!UP1 UIADD3 UR8, UPT, UPT, UR6, 0x600, URZ ;  /* 0x0000060006089890 */ /* 0x000fe2000fffe0ff */
[----:B------:R-:W-:Y:S01]  /*6490*/  SEL R29, R29, RZ, P0 ;  /* 0x000000ff1d1d7207 */ /* 0x000fe20000000000 */
[----:B------:R-:W-:Y:S01]  /*64a0*/  VOTEU.ALL UP1, P5 ;  /* 0x0000000000ff7886 */ /* 0x000fe20002820000 */
[----:B------:R-:W-:Y:S02]  /*64b0*/  LOP3.LUT R28, R28, R3, RZ, 0x3c, !PT ;  /* 0x000000031c1c7212 */ /* 0x000fe400078e3cff */
[----:B------:R-:W-:Y:S01]  /*64c0*/  IMAD.U32 R11, RZ, RZ, UR7 ;  /* 0x00000007ff0b7e24 */ /* 0x000fe2000f8e00ff */
[----:B------:R-:W-:Y:S04]  /*64d0*/  @!P5 R2UR UR16, R10 ;  /* 0x000000000a10d2ca */ /* 0x000fe800000e0000 */
[----:B------:R-:W-:Y:S11]  /*64e0*/  @!P5 R2UR UR17, R11 ;  /* 0x000000000b11d2ca */ /* 0x000ff600000e0000 */
[----:B------:R-:W-:Y:S02]  /*64f0*/  @!UPT UIADD3 URZ, UPT, UPT, URZ, URZ, URZ ;  /* 0x000000fffffff290 */ /* 0x000fe4000fffe0ff */
[----:B------:R3:W-:Y:S01]  /*6500*/  @!UP1 UTMALDG.3D [UR8], [UR16], desc[UR14] ;  /* 0x00000e08100095b4 */ /* 0x0007e20008011000 */
[----:B------:R3:W-:Y:S01]  /*6510*/  @!P5 SYNCS.ARRIVE.TRANS64.RED.A0TR RZ, [UR6+0x360], R25 ;  /* 0x00036019ffffd9a7 */ /* 0x0007e20008300406 */
[----:B------:R-:W-:Y:S01]  /*6520*/  UPLOP3.LUT UP1, UPT, UPT, UPT, UPT, 0x80, 0x8 ;  /* 0x000000000008789c */ /* 0x000fe20003f2f070 */
[----:B------:R-:W-:Y:S01]  /*6530*/  SYNCS.ARRIVE.TRANS64.RED.A1T0 RZ, [UR37], RZ ;  /* 0x000000ffffff79a7 */ /* 0x000fe20008100425 */
[----:B------:R-:W-:Y:S09]  /*6540*/  @P3 BRA `(.L_x_126) ;  /* 0xfffffff400b43947 */ /* 0x000ff2000383ffff */
[----:B------:R-:W-:Y:S07]  /*6550*/  MOV R0, UR6 ;  /* 0x0000000600007c02 */ /* 0x000fee0008000f00 */
.L_x_127:
[----:B-1----:R-:W-:-:S04]  /*6560*/  SHF.L.U32 R3, R30, 0x1f, RZ ;  /* 0x0000001f1e037819 */ /* 0x002fc800000006ff */
[----:B------:R1:W2:Y:S03]  /*6570*/  SYNCS.PHASECHK.TRANS64.TRYWAIT P0, [R0+URZ+0x368], R3 ;  /* 0x00036803000075a7 */ /* 0x0002a600080011ff */
[----:B--2---:R-:W-:Y:S05]  /*6580*/  @!P0 NANOSLEEP.SYNCS 0x989680 ;  /* 0x009896800000895d */ /* 0x004fea0003900000 */
[----:B------:R-:W2:Y:S02]  /*6590*/  @!P0 SYNCS.PHASECHK.TRANS64 P0, [R0+URZ+0x368], R3 ;  /* 0x00036803000085a7 */ /* 0x000ea400080010ff */
[----:B--23--:R-:W-:Y:S05]  /*65a0*/  @P0 EXIT ;  /* 0x000000000000094d */ /* 0x00cfea0003800000 */
[----:B------:R-:W-:Y:S05]  /*65b0*/  BRA `(.L_x_127) ;  /* 0xfffffffc00e87947 */ /* 0x000fea000383ffff */
.L_x_118:
[----:B------:R-:W-:-:S06]  /*65c0*/  UISETP.GE.AND UP1, UPT, UR8, 0x4, UPT ;  /* 0x000000040800788c */ /* 0x000fcc000bf26270 */
[----:B------:R-:W-:-:S13]  /*65d0*/  PLOP3.LUT P0, PT, PT, PT, UP1, 0x80, 0x8 ;  /* 0x000000000008781c */ /* 0x000fda0003f0f018 */
[----:B------:R-:W-:Y:S05]  /*65e0*/  @!P0 EXIT ;  /* 0x000000000000894d */ /* 0x000fea0003800000 */
[----:B------:R-:W-:Y:S01]  /*65f0*/  BAR.SYNC.DEFER_BLOCKING 0x6, 0xa0 ;  /* 0x0182800000007b1d */ /* 0x000fe20000010000 */
[C---:B------:R-:W-:Y:S02]  /*6600*/  IMAD.SHL.U32 R5, R101.reuse, 0x40, RZ ;  /* 0x0000004065057824 */ /* 0x040fe400078e00ff */
[----:B------:R-:W-:Y:S02]  /*6610*/  HFMA2 R111, -RZ, RZ, 0, 0 ;  /* 0x00000000ff6f7431 */ /* 0x000fe400000001ff */
[C---:B------:R-:W-:Y:S01]  /*6620*/  IMAD.SHL.U32 R0, R101.reuse, 0x20, RZ ;  /* 0x0000002065007824 */ /* 0x040fe200078e00ff */
[----:B------:R-:W-:Y:S01]  /*6630*/  CS2R R106, SRZ ;  /* 0x00000000006a7805 */ /* 0x000fe2000001ff00 */
[----:B------:R-:W-:Y:S01]  /*6640*/  IMAD.SHL.U32 R2, R101, 0x2, RZ ;  /* 0x0000000265027824 */ /* 0x000fe200078e00ff */
[----:B------:R-:W-:Y:S01]  /*6650*/  UMOV UR43, 0x400 ;  /* 0x00000400002b7882 */ /* 0x000fe20000000000 */
[----:B------:R-:W1:Y:S01]  /*6660*/  LDC R99, c[0x0][0x370] ;  /* 0x0000dc00ff637b82 */ /* 0x000e620000000800 */
[----:B------:R-:W-:Y:S01]  /*6670*/  ULEA UR43, UR37, UR43, 0x18 ;  /* 0x0000002b252b7291 */ /* 0x000fe2000f8ec0ff */
[----:B------:R-:W-:Y:S01]  /*6680*/  LOP3.LUT R7, R5, 0x180, RZ, 0xc0, !PT ;  /* 0x0000018005077812 */ /* 0x000fe200078ec0ff */
[C---:B------:R-:W-:Y:S01]  /*6690*/  IMAD.SHL.U32 R103, R101.reuse, 0x8, RZ ;  /* 0x0000000865677824 */ /* 0x040fe200078e00ff */
[----:B------:R-:W-:Y:S01]  /*66a0*/  LOP3.LUT R0, R0, 0xc00, RZ, 0xc0, !PT ;  /* 0x00000c0000007812 */ /* 0x000fe200078ec0ff */
[----:B------:R-:W-:Y:S01]  /*66b0*/  IMAD.U32 R46, R101, 0x10000, RZ ;  /* 0x00010000652e7824 */ /* 0x000fe200078e00ff */
[----:B------:R-:W-:Y:S01]  /*66c0*/  LOP3.LUT R2, R7, 0x20, R2, 0xf8, !PT ;  /* 0x0000002007027812 */ /* 0x000fe200078ef802 */
[----:B------:R-:W-:Y:S01]  /*66d0*/  UIADD3 UR4, UPT, UPT, UR43, 0x1600, URZ ;  /* 0x000016002b047890 */ /* 0x000fe2000fffe0ff */
[----:B------:R-:W2:Y:S01]  /*66e0*/  LDC R42, c[0x0][0xb0c] ;  /* 0x0002c300ff2a7b82 */ /* 0x000ea20000000800 */
[----:B------:R-:W-:Y:S01]  /*66f0*/  LOP3.LUT R0, R0, 0x40, R5, 0xf8, !PT ;  /* 0x0000004000007812 */ /* 0x000fe200078ef805 */
[----:B------:R-:W-:Y:S01]  /*6700*/  IMAD.MOV.U32 R44, RZ, RZ, RZ ;  /* 0x000000ffff2c7224 */ /* 0x000fe200078e00ff */
[----:B------:R-:W-:Y:S01]  /*6710*/  LOP3.LUT R103, R2, 0x30, R103, 0x78, !PT ;  /* 0x0000003002677812 */ /* 0x000fe200078e7867 */
[----:B------:R-:W-:Y:S01]  /*6720*/  IMAD.MOV.U32 R108, RZ, RZ, RZ ;  /* 0x000000ffff6c7224 */ /* 0x000fe200078e00ff */
[----:B------:R-:W-:Y:S01]  /*6730*/  LOP3.LUT R0, R0, 0x200, R5, 0xf8, !PT ;  /* 0x0000020000007812 */ /* 0x000fe200078ef805 */
[----:B------:R-:W-:Y:S01]  /*6740*/  IMAD.SHL.U32 R5, R101, 0x10, RZ ;  /* 0x0000001065057824 */ /* 0x000fe200078e00ff */
[----:B------:R-:W-:Y:S01]  /*6750*/  LOP3.LUT R46, R46, 0x600000, RZ, 0xc0, !PT ;  /* 0x006000002e2e7812 */ /* 0x000fe200078ec0ff */
[----:B------:R-:W4:Y:S01]  /*6760*/  LDC R98, c[0x0][0xb20] ;  /* 0x0002c800ff627b82 */ /* 0x000f220000000800 */
[----:B------:R-:W3:Y:S01]  /*6770*/  LDS R3, [UR43+0x430] ;  /* 0x0004302bff037984 */ /* 0x000ee20008000800 */
[----:B------:R-:W-:Y:S01]  /*6780*/  LOP3.LUT R103, R0, R103, RZ, 0xfc, !PT ;  /* 0x0000006700677212 */ /* 0x000fe200078efcff */
[----:B------:R-:W-:Y:S01]  /*6790*/  IMAD.U32 R109, RZ, RZ, UR4 ;  /* 0x00000004ff6d7e24 */ /* 0x000fe2000f8e00ff */
[----:B------:R-:W-:Y:S01]  /*67a0*/  LOP3.LUT R5, R5, 0x20, RZ, 0xc0, !PT ;  /* 0x0000002005057812 */ /* 0x000fe200078ec0ff */
[----:B------:R-:W1:Y:S01]  /*67b0*/  LDCU.64 UR46, c[0x0][0x348] ;  /* 0x00006900ff2e77ac */ /* 0x000e620008000a00 */
[----:B------:R-:W-:-:S02]  /*67c0*/  IADD3 R102, PT, PT, R103, UR43, RZ ;  /* 0x0000002b67667c10 */ /* 0x000fc4000fffe0ff */
[----:B------:R-:W1:Y:S01]  /*67d0*/  LDC R41, c[0x0][0xb30] ;  /* 0x0002cc00ff297b82 */ /* 0x000e620000000800 */
[----:B------:R-:W1:Y:S01]  /*67e0*/  LDCU.64 UR38, c[0x0][0x888] ;  /* 0x00011100ff2677ac */ /* 0x000e620008000a00 */
[----:B------:R-:W-:Y:S01]  /*67f0*/  IADD3 R102, PT, PT, -R5, 0x600, R102 ;  /* 0x0000060005667810 */ /* 0x000fe20007ffe166 */
[----:B------:R-:W-:-:S05]  /*6800*/  UIADD3 UR42, UPT, UPT, UR43, 0x600, URZ ;  /* 0x000006002b2a7890 */ /* 0x000fca000fffe0ff */
[----:B------:R-:W1:Y:S08]  /*6810*/  LDC.64 R88, c[0x0][0xb10] ;  /* 0x0002c400ff587b82 */ /* 0x000e700000000a00 */
[----:B------:R-:W1:Y:S08]  /*6820*/  LDC.64 R38, c[0x0][0xb18] ;  /* 0x0002c600ff267b82 */ /* 0x000e700000000a00 */
[----:B------:R-:W1:Y:S08]  /*6830*/  LDC.64 R84, c[0x0][0x888] ;  /* 0x00022200ff547b82 */ /* 0x000e700000000a00 */
[----:B------:R-:W1:Y:S01]  /*6840*/  LDC.64 R36, c[0x0][0xb28] ;  /* 0x0002ca00ff247b82 */ /* 0x000e620000000a00 */
[----:B---3--:R-:W-:-:S07]  /*6850*/  IMAD.IADD R46, R3, 0x1, R46 ;  /* 0x00000001032e7824 */ /* 0x008fce00078e022e */
[----:B------:R-:W3:Y:S08]  /*6860*/  LDC.64 R86, c[0x0][0x890] ;  /* 0x00022400ff567b82 */ /* 0x000ef00000000a00 */
[----:B------:R-:W1:Y:S08]  /*6870*/  LDC.64 R82, c[0x0][0x8b0] ;  /* 0x00022c00ff527b82 */ /* 0x000e700000000a00 */
[----:B------:R-:W1:Y:S08]  /*6880*/  LDC.64 R80, c[0x0][0x8a8] ;  /* 0x00022a00ff507b82 */ /* 0x000e700000000a00 */
[----:B--2-4-:R-:W1:Y:S02]  /*6890*/  LDC R100, c[0x0][0x374] ;  /* 0x0000dd00ff647b82 */ /* 0x014e640000000800 */
.L_x_145:
[----:B------:R-:W-:Y:S02]  /*68a0*/  LEA R0, R111, UR43, 0x3 ;  /* 0x0000002b6f007c11 */ /* 0x000fe4000f8e18ff */
[----:B------:R-:W-:Y:S02]  /*68b0*/  SHF.L.U32 R3, R107, 0x1f, RZ ;  /* 0x0000001f6b037819 */ /* 0x000fe400000006ff */
[----:B------:R-:W-:Y:S02]  /*68c0*/  LEA R16, R111, UR43, 0x4 ;  /* 0x0000002b6f107c11 */ /* 0x000fe4000f8e20ff */
[----:B--2---:R-:W2:Y:S02]  /*68d0*/  SYNCS.PHASECHK.TRANS64.TRYWAIT P0, [R0+URZ+0x380], R3 ;  /* 0x00038003000075a7 */ /* 0x004ea400080011ff */
[----:B-12---:R-:W-:Y:S05]  /*68e0*/  @!P0 BRA `(.L_x_128) ;  /* 0x0000003000fc8947 */ /* 0x006fea0003800000 */
.L_x_277:
[----:B------:R-:W4:Y:S01]  /*68f0*/  LDC.64 R12, c[0x0][0xb10] ;  /* 0x0002c400ff0c7b82 */ /* 0x000f220000000a00 */
[----:B------:R-:W3:Y:S01]  /*6900*/  LDS.128 R16, [R16+0x410] ;  /* 0x0004100010107984 */ /* 0x000ee20000000c00 */
[----:B-1----:R-:W-:Y:S01]  /*6910*/  ISETP.NE.AND P1, PT, R41, 0x1, PT ;  /* 0x000000012900780c */ /* 0x002fe20003f25270 */
[----:B--2---:R-:W-:Y:S01]  /*6920*/  VIADD R0, R0, 0x390 ;  /* 0x0000039000007836 */ /* 0x004fe20000000000 */
[----:B------:R-:W-:Y:S04]  /*6930*/  ISETP.GE.AND P0, PT, R40, 0x1, PT ;  /* 0x000000012800780c */ /* 0x000fe80003f06270 */
[----:B------:R-:W1:Y:S01]  /*6940*/  LDC.64 R10, c[0x0][0xb18] ;  /* 0x0002c600ff0a7b82 */ /* 0x000e620000000a00 */
[----:B------:R-:W-:Y:S01]  /*6950*/  PRMT R0, RZ, 0x654, R0 ;  /* 0x00000654ff007816 */ /* 0x000fe20000000000 */
[----:B------:R-:W-:Y:S01]  /*6960*/  @!PT LDS RZ, [RZ] ;  /* 0x00000000fffff984 */ /* 0x000fe20000000800 */
[----:B------:R-:W-:Y:S01]  /*6970*/  @!PT LDS RZ, [RZ] ;  /* 0x00000000fffff984 */ /* 0x000fe20000000800 */
[----:B------:R-:W-:Y:S01]  /*6980*/  @!PT LDS RZ, [RZ] ;  /* 0x00000000fffff984 */ /* 0x000fe20000000800 */
[----:B------:R-:W-:Y:S01]  /*6990*/  @!PT LDS RZ, [RZ] ;  /* 0x00000000fffff984 */ /* 0x000fe20000000800 */
[----:B------:R2:W-:Y:S06]  /*69a0*/  MEMBAR.ALL.CTA ;  /* 0x0000000000007992 */ /* 0x0005ec0000008000 */
[----:B--2---:R-:W2:Y:S01]  /*69b0*/  FENCE.VIEW.ASYNC.S ;  /* 0x00000000000073c6 */ /* 0x004ea20000000000 */
[----:B------:R-:W1:Y:S08]  /*69c0*/  @!P1 LDC R14, c[0x0][0xb20] ;  /* 0x0002c800ff0e9b82 */ /* 0x000e700000000800 */
[----:B------:R-:W1:Y:S01]  /*69d0*/  @!P1 LDC R9, c[0x0][0xb0c] ;  /* 0x0002c300ff099b82 */ /* 0x000e620000000800 */
[----:B--2---:R2:W-:Y:S01]  /*69e0*/  SYNCS.ARRIVE.TRANS64.RED.A1T0 RZ, [R0+URZ], RZ ;  /* 0x000000ff00ff79a7 */ /* 0x0045e200081004ff */
[----:B---3--:R-:W-:Y:S04]  /*69f0*/  LOP3.LUT P4, RZ, R18, 0x1, RZ, 0xc0, !PT ;  /* 0x0000000112ff7812 */ /* 0x008fe8000788c0ff */
[----:B------:R-:W-:Y:S09]  /*6a00*/  P2R R110, PR, RZ, 0x10 ;  /* 0x00000010ff6e7803 */ /* 0x000ff20000000000 */
[----:B------:R-:W-:Y:S02]  /*6a10*/  @P4 MOV R45, R16 ;  /* 0x00000010002d4202 */ /* 0x000fe40000000f00 */
[----:B------:R-:W-:Y:S01]  /*6a20*/  @P4 LOP3.LUT R43, R17, 0xffff, RZ, 0xc0, !PT ;  /* 0x0000ffff112b4812 */ /* 0x000fe200078ec0ff */
[----:B--2-4-:R-:W-:Y:S06]  /*6a30*/  @!P0 BRA `(.L_x_129) ;  /* 0x0000000000a48947 */ /* 0x014fec0003800000 */
[----:B------:R-:W-:Y:S01]  /*6a40*/  IMAD.HI.U32 R21, R100, R39, RZ ;  /* 0x0000002764157227 */ /* 0x000fe200078e00ff */
[----:B------:R-:W-:Y:S02]  /*6a50*/  ISETP.NE.AND P0, PT, R38, 0x1, PT ;  /* 0x000000012600780c */ /* 0x000fe40003f05270 */
[----:B------:R-:W-:Y:S01]  /*6a60*/  ISETP.NE.AND P2, PT, R40, 0x1, PT ;  /* 0x000000012800780c */ /* 0x000fe20003f45270 */
[----:B------:R-:W-:Y:S01]  /*6a70*/  IMAD.HI.U32 R20, R99, R88, RZ ;  /* 0x0000005863147227 */ /* 0x000fe200078e00ff */
[----:B------:R-:W-:Y:S02]  /*6a80*/  SHF.R.U32.HI R21, RZ, R98, R21 ;  /* 0x00000062ff157219 */ /* 0x000fe40000011615 */
[----:B------:R-:W-:Y:S01]  /*6a90*/  ISETP.NE.AND P3, PT, R42, 0x1, PT ;  /* 0x000000012a00780c */ /* 0x000fe20003f65270 */
[----:B------:R-:W-:Y:S01]  /*6aa0*/  IMAD.HI.U32 R24, R45, R88, RZ ;  /* 0x000000582d187227 */ /* 0x000fe200078e00ff */
[----:B------:R-:W-:Y:S02]  /*6ab0*/  SHF.R.U32.HI R20, RZ, R89, R20 ;  /* 0x00000059ff147219 */ /* 0x000fe40000011614 */
[----:B------:R-:W-:Y:S01]  /*6ac0*/  SEL R3, R100, R21, !P0 ;  /* 0x0000001564037207 */ /* 0x000fe20004000000 */
[----:B------:R-:W-:Y:S01]  /*6ad0*/  IMAD.HI.U32 R21, R43, R39, RZ ;  /* 0x000000272b157227 */ /* 0x000fe200078e00ff */
[----:B------:R-:W-:Y:S02]  /*6ae0*/  SEL R7, R99, R20, !P3 ;  /* 0x0000001463077207 */ /* 0x000fe40005800000 */
[----:B------:R-:W-:Y:S01]  /*6af0*/  SHF.R.U32.HI R24, RZ, R89, R24 ;  /* 0x00000059ff187219 */ /* 0x000fe20000011618 */
[-C--:B------:R-:W-:Y:S04]  /*6b00*/  IMAD.HI.U32 R20, R3, R36.reuse, RZ ;  /* 0x0000002403147227 */ /* 0x080fe800078e00ff */
[----:B------:R-:W-:Y:S01]  /*6b10*/  IMAD.HI.U32 R22, R7, R36, RZ ;  /* 0x0000002407167227 */ /* 0x000fe200078e00ff */
[-C--:B------:R-:W-:Y:S02]  /*6b20*/  @P2 SHF.R.U32.HI R3, RZ, R37.reuse, R20 ;  /* 0x00000025ff032219 */ /* 0x080fe40000011614 */
[----:B------:R-:W-:Y:S02]  /*6b30*/  SHF.R.U32.HI R20, RZ, R98, R21 ;  /* 0x00000062ff147219 */ /* 0x000fe40000011615 */
[----:B------:R-:W-:Y:S01]  /*6b40*/  @P2 SHF.R.U32.HI R7, RZ, R37, R22 ;  /* 0x00000025ff072219 */ /* 0x000fe20000011616 */
[C---:B------:R-:W-:Y:S01]  /*6b50*/  IMAD R2, R40.reuse, R3, RZ ;  /* 0x0000000328027224 */ /* 0x040fe200078e02ff */
[----:B------:R-:W-:Y:S02]  /*6b60*/  SEL R5, R43, R20, !P0 ;  /* 0x000000142b057207 */ /* 0x000fe40004000000 */
[----:B------:R-:W-:Y:S01]  /*6b70*/  SEL R3, R45, R24, !P3 ;  /* 0x000000182d037207 */ /* 0x000fe20005800000 */
[----:B------:R-:W-:Y:S01]  /*6b80*/  IMAD R4, R40, R7, RZ ;  /* 0x0000000728047224 */ /* 0x000fe200078e02ff */
[C---:B------:R-:W-:Y:S01]  /*6b90*/  ISETP.GE.AND P0, PT, R5.reuse, R2, PT ;  /* 0x000000020500720c */ /* 0x040fe20003f06270 */
[----:B------:R-:W-:Y:S03]  /*6ba0*/  IMAD.HI.U32 R6, R5, R36, RZ ;  /* 0x0000002405067227 */ /* 0x000fe600078e00ff */
[----:B------:R-:W-:Y:S01]  /*6bb0*/  ISETP.GE.OR P0, PT, R3, R4, P0 ;  /* 0x000000040300720c */ /* 0x000fe20000706670 */
[----:B------:R-:W-:Y:S01]  /*6bc0*/  IMAD.MOV R4, RZ, RZ, -R3 ;  /* 0x000000ffff047224 */ /* 0x000fe200078e0a03 */
[-C--:B------:R-:W-:Y:S03]  /*6bd0*/  SHF.R.U32.HI R6, RZ, R37.reuse, R6 ;  /* 0x00000025ff067219 */ /* 0x080fe60000011606 */
[----:B------:R-:W-:Y:S01]  /*6be0*/  IMAD R45, R42, R4, R45 ;  /* 0x000000042a2d7224 */ /* 0x000fe200078e022d */
[----:B------:R-:W-:Y:S05]  /*6bf0*/  SEL R15, R5, R6, !P2 ;  /* 0x00000006050f7207 */ /* 0x000fea0005000000 */
[----:B------:R-:W-:Y:S02]  /*6c00*/  IMAD.MOV R6, RZ, RZ, -R15 ;  /* 0x000000ffff067224 */ /* 0x000fe400078e0a0f */
[C---:B------:R-:W-:Y:S04]  /*6c10*/  @!P0 IMAD.HI.U32 R2, R3.reuse, R36, RZ ;  /* 0x0000002403028227 */ /* 0x040fe800078e00ff */
[----:B------:R-:W-:Y:S01]  /*6c20*/  IMAD R6, R40, R6, R5 ;  /* 0x0000000628067224 */ /* 0x000fe200078e0205 */
[----:B------:R-:W-:Y:S04]  /*6c30*/  @!P0 SHF.R.U32.HI R2, RZ, R37, R2 ;  /* 0x00000025ff028219 */ /* 0x000fe80000011602 */
[----:B------:R-:W-:Y:S02]  /*6c40*/  @!P0 SEL R0, R3, R2, !P2 ;  /* 0x0000000203008207 */ /* 0x000fe40005000000 */
[----:B------:R-:W-:Y:S02]  /*6c50*/  IADD3 R2, PT, PT, -R5, RZ, RZ ;  /* 0x000000ff05027210 */ /* 0x000fe40007ffe1ff */
[----:B------:R-:W-:Y:S01]  /*6c60*/  @!P0 IADD3 R8, PT, PT, R15, -R0, RZ ;  /* 0x800000000f088210 */ /* 0x000fe20007ffe0ff */
[----:B------:R-:W-:Y:S02]  /*6c70*/  @!P0 IMAD R0, R7, R6, R0 ;  /* 0x0000000607008224 */ /* 0x000fe400078e0200 */
[----:B------:R-:W-:Y:S02]  /*6c80*/  IMAD R43, R38, R2, R43 ;  /* 0x00000002262b7224 */ /* 0x000fe400078e022b */
[----:B------:R-:W-:Y:S02]  /*6c90*/  @!P0 IMAD R5, R8, R40, R3 ;  /* 0x0000002808058224 */ /* 0x000fe400078e0203 */
[----:B------:R-:W-:Y:S04]  /*6ca0*/  @!P0 IMAD.MOV.U32 R3, RZ, RZ, R0 ;  /* 0x000000ffff038224 */ /* 0x000fe800078e0000 */
[----:B------:R-:W-:Y:S02]  /*6cb0*/  IMAD R45, R3, R42, R45 ;  /* 0x0000002a032d7224 */ /* 0x000fe400078e022d */
[----:B------:R-:W-:Y:S07]  /*6cc0*/  IMAD R43, R5, R38, R43 ;  /* 0x00000026052b7224 */ /* 0x000fee00078e022b */
.L_x_129:
[----:B------:R-:W-:Y:S01]  /*6cd0*/  @!P1 IMAD.HI.U32 R0, R45, R12, RZ ;  /* 0x0000000c2d009227 */ /* 0x000fe200078e00ff */
[----:B-1----:R-:W-:Y:S01]  /*6ce0*/  @!P1 ISETP.NE.AND P0, PT, R10, 0x1, PT ;  /* 0x000000010a00980c */ /* 0x002fe20003f05270 */
[----:B------:R-:W-:Y:S01]  /*6cf0*/  ULOP3.LUT UP0, URZ, UR42, 0x1b0, URZ, 0xc0, !UPT ;  /* 0x000001b02aff7892 */ /* 0x000fe2000f80c0ff */
[----:B------:R-:W-:Y:S01]  /*6d00*/  @!P1 ISETP.NE.AND P2, PT, R9, 0x1, PT ;  /* 0x000000010900980c */ /* 0x000fe20003f45270 */
[----:B------:R-:W-:Y:S01]  /*6d10*/  @!P1 IMAD.HI.U32 R3, R43, R11, RZ ;  /* 0x0000000b2b039227 */ /* 0x000fe200078e00ff */
[----:B------:R-:W-:Y:S02]  /*6d20*/  @!P1 SHF.R.U32.HI R0, RZ, R13, R0 ;  /* 0x0000000dff009219 */ /* 0x000fe40000011600 */
[----:B------:R-:W-:Y:S01]  /*6d30*/  @P4 SHF.R.U32.HI R105, RZ, 0x10, R17 ;  /* 0x00000010ff694819 */ /* 0x000fe20000011611 */
[----:B------:R-:W-:Y:S01]  /*6d40*/  VIADD R111, R111, 0x1 ;  /* 0x000000016f6f7836 */ /* 0x000fe20000000000 */
[----:B------:R-:W-:Y:S02]  /*6d50*/  @!P1 SHF.R.U32.HI R2, RZ, R14, R3 ;  /* 0x0000000eff029219 */ /* 0x000fe40000011603 */
[----:B------:R-:W-:Y:S02]  /*6d60*/  @!P1 SEL R3, R45, R0, !P2 ;  /* 0x000000002d039207 */ /* 0x000fe40005000000 */
[----:B------:R-:W-:Y:S05]  /*6d70*/  @!P1 SEL R2, R43, R2, !P0 ;  /* 0x000000022b029207 */ /* 0x000fea0004000000 */
[----:B------:R-:W-:Y:S02]  /*6d80*/  @!P1 IMAD.IADD R0, R2, 0x1, -R3 ;  /* 0x0000000102009824 */ /* 0x000fe400078e0a03 */
[----:B------:R-:W-:Y:S02]  /*6d90*/  @!P1 IMAD.IADD R2, R3, 0x1, -R2 ;  /* 0x0000000103029824 */ /* 0x000fe400078e0a02 */
[----:B------:R-:W-:Y:S02]  /*6da0*/  @!P1 IMAD R45, R0, R9, R45 ;  /* 0x00000009002d9224 */ /* 0x000fe400078e022d */
[----:B------:R-:W-:Y:S01]  /*6db0*/  @!P1 IMAD R43, R2, R10, R43 ;  /* 0x0000000a022b9224 */ /* 0x000fe200078e022b */
[----:B------:R-:W-:Y:S06]  /*6dc0*/  BRA.U !UP0, `(.L_x_130) ;  /* 0x0000000108407547 */ /* 0x000fec000b800000 */
[----:B------:R-:W1:Y:S01]  /*6dd0*/  LDCU.64 UR8, c[0x4][0x80] ;  /* 0x01001000ff0877ac */ /* 0x000e620008000a00 */
[----:B------:R-:W-:Y:S01]  /*6de0*/  MOV R3, 0x0 ;  /* 0x0000000000037802 */ /* 0x000fe20000000f00 */
[----:B------:R-:W-:Y:S02]  /*6df0*/  HFMA2 R12, -RZ, RZ, 0, 5.9604644775390625e-08 ;  /* 0x00000001ff0c7431 */ /* 0x000fe400000001ff */
[----:B------:R-:W-:Y:S02]  /*6e00*/  IMAD.MOV.U32 R8, RZ, RZ, 0x70 ;  /* 0x00000070ff087424 */ /* 0x000fe400078e00ff */
[----:B------:R-:W-:Y:S01]  /*6e10*/  IMAD.MOV.U32 R13, RZ, RZ, RZ ;  /* 0x000000ffff0d7224 */ /* 0x000fe200078e00ff */
[----:B------:R-:W2:Y:S01]  /*6e20*/  LDCU.64 UR6, c[0x4][0x88] ;  /* 0x01001100ff0677ac */ /* 0x000ea20008000a00 */
[----:B------:R-:W3:Y:S01]  /*6e30*/  LDC.64 R2, c[0x4][R3] ;  /* 0x0100000003027b82 */ /* 0x000ee20000000a00 */
[----:B------:R-:W4:Y:S01]  /*6e40*/  LDCU.64 UR4, c[0x4][0x8] ;  /* 0x01000100ff0477ac */ /* 0x000f220008000a00 */
[----:B-1----:R-:W-:Y:S01]  /*6e50*/  MOV R5, UR9 ;  /* 0x0000000900057c02 */ /* 0x002fe20008000f00 */
[----:B------:R-:W-:Y:S01]  /*6e60*/  IMAD.U32 R4, RZ, RZ, UR8 ;  /* 0x00000008ff047e24 */ /* 0x000fe2000f8e00ff */
[----:B--2---:R-:W-:Y:S01]  /*6e70*/  MOV R7, UR7 ;  /* 0x0000000700077c02 */ /* 0x004fe20008000f00 */
[----:B------:R-:W-:Y:S01]  /*6e80*/  IMAD.U32 R6, RZ, RZ, UR6 ;  /* 0x00000006ff067e24 */ /* 0x000fe2000f8e00ff */
[----:B----4-:R-:W-:Y:S01]  /*6e90*/  MOV R11, UR5 ;  /* 0x00000005000b7c02 */ /* 0x010fe20008000f00 */
[----:B------:R-:W-:Y:S02]  /*6ea0*/  IMAD.U32 R10, RZ, RZ, UR4 ;  /* 0x00000004ff0a7e24 */ /* 0x000fe4000f8e00ff */
[----:B------:R-:W-:Y:S07]  /*6eb0*/  LEPC R20, `(.L_x_130) ;  /* 0x000000001014794e */ /* 0x000fee0000000000 */
[----:B---3-5:R-:W-:Y:S05]  /*6ec0*/  CALL.ABS.NOINC R2 ;  /* 0x0000000002007343 */ /* 0x028fea0003c00000 */
.L_x_130:
[----:B------:R-:W-:Y:S01]  /*6ed0*/  LOP3.LUT P0, RZ, R109, 0x1b0, RZ, 0xc0, !PT ;  /* 0x000001b06dff7812 */ /* 0x000fe2000780c0ff */
[----:B------:R-:W-:Y:S11]  /*6ee0*/  BSSY.RECONVERGENT B6, `(.L_x_131) ;  /* 0x0000013000067945 */ /* 0x000ff60003800200 */
[----:B------:R-:W-:Y:S01]  /*6ef0*/  @!UPT UIADD3 URZ, UPT, UPT, URZ, URZ, URZ ;  /* 0x000000fffffff290 */ /* 0x000fe2000fffe0ff */
[----:B------:R-:W-:Y:S05]  /*6f00*/  @!P0 BRA `(.L_x_132) ;  /* 0x0000000000408947 */ /* 0x000fea0003800000 */
        /* <DEDUP_REMOVED lines=16> */
.L_x_132:
[----:B------:R-:W-:Y:S05]  /*7010*/  BSYNC.RECONVERGENT B6 ;  /* 0x0000000000067941 */ /* 0x000fea0003800200 */
.L_x_131:
[----:B------:R-:W-:Y:S01]  /*7020*/  ISETP.NE.U32.AND P3, PT, R86, RZ, PT ;  /* 0x000000ff5600720c */ /* 0x000fe20003f65070 */
[----:B------:R-:W-:Y:S01]  /*7030*/  UISETP.NE.AND UP1, UPT, UR44, URZ, UPT ;  /* 0x000000ff2c00728c */ /* 0x000fe2000bf25270 */
[----:B------:R-:W-:Y:S02]  /*7040*/  ISETP.NE.U32.AND P4, PT, R82, RZ, PT ;  /* 0x000000ff5200720c */ /* 0x000fe40003f85070 */
[----:B------:R-:W-:Y:S02]  /*7050*/  ISETP.NE.AND.EX P3, PT, R87, RZ, PT, P3 ;  /* 0x000000ff5700720c */ /* 0x000fe40003f65330 */
[----:B------:R-:W-:Y:S02]  /*7060*/  PLOP3.LUT P1, PT, PT, PT, PT, 0x8, 0x80 ;  /* 0x000000000080781c */ /* 0x000fe40003f2e170 */
[----:B------:R-:W-:Y:S02]  /*7070*/  PLOP3.LUT P0, PT, PT, PT, UP1, 0x80, 0x8 ;  /* 0x000000000008781c */ /* 0x000fe40003f0f018 */
[----:B------:R-:W-:Y:S02]  /*7080*/  ISETP.NE.AND.EX P4, PT, R83, RZ, PT, P4 ;  /* 0x000000ff5300720c */ /* 0x000fe40003f85340 */
[----:B------:R-:W1:Y:S09]  /*7090*/  @UP1 LDCU.64 UR4, c[0x0][0x888] ;  /* 0x00011100ff0417ac */ /* 0x000e720008000a00 */
[----:B------:R-:W-:Y:S01]  /*70a0*/  @P0 PLOP3.LUT P1, PT, P3, PT, PT, 0x80, 0x8 ;  /* 0x000000000008081c */ /* 0x000fe20001f2f070 */
[----:B-1----:R-:W-:Y:S04]  /*70b0*/  @UP1 UISETP.NE.U32.AND UP0, UPT, UR4, URZ, UPT ;  /* 0x000000ff0400128c */ /* 0x002fe8000bf05070 */
[----:B------:R-:W-:Y:S04]  /*70c0*/  @UP1 UISETP.NE.AND.EX UP0, UPT, UR5, URZ, UPT, UP0 ;  /* 0x000000ff0500128c */ /* 0x000fe8000bf05300 */
[----:B------:R-:W-:Y:S01]  /*70d0*/  @UP1 USEL UR4, URZ, 0xffffffff, UP0 ;  /* 0xffffffffff041887 */ /* 0x000fe20008000000 */
[----:B------:R-:W-:Y:S11]  /*70e0*/  @!P3 BRA `(.L_x_133) ;  /* 0x00000000002cb947 */ /* 0x000ff60003800000 */
[----:B------:R-:W-:Y:S01]  /*70f0*/  ISETP.NE.U32.AND P2, PT, R84, RZ, PT ;  /* 0x000000ff5400720c */ /* 0x000fe20003f45070 */
[----:B------:R-:W-:Y:S03]  /*7100*/  IMAD.MOV.U32 R96, RZ, RZ, 0x1 ;  /* 0x00000001ff607424 */ /* 0x000fe600078e00ff */
[----:B------:R-:W-:Y:S11]  /*7110*/  ISETP.NE.AND.EX P2, PT, R85, RZ, PT, P2 ;  /* 0x000000ff5500720c */ /* 0x000ff60003f45320 */
[----:B------:R-:W-:Y:S02]  /*7120*/  @!UPT UIADD3 URZ, UPT, UPT, URZ, URZ, URZ ;  /* 0x000000fffffff290 */ /* 0x000fe4000fffe0ff */
[----:B------:R-:W1:Y:S01]  /*7130*/  @P2 LDC.64 R2, c[0x0][0x888] ;  /* 0x00022200ff022b82 */ /* 0x000e620000000a00 */
[----:B------:R-:W-:Y:S04]  /*7140*/  @P2 IMAD R0, R86, UR36, RZ ;  /* 0x0000002456002c24 */ /* 0x000fe8000f8e02ff */
[----:B-1----:R-:W-:Y:S04]  /*7150*/  @P2 IMAD.WIDE R2, R0, 0x4, R2 ;  /* 0x0000000400022825 */ /* 0x002fe800078e0202 */
[----:B------:R-:W-:Y:S01]  /*7160*/  HFMA2 R0, -RZ, RZ, 0, 5.9604644775390625e-08 ;  /* 0x00000001ff007431 */ /* 0x000fe200000001ff */
[----:B-----5:R1:W5:Y:S04]  /*7170*/  @P2 LDG.E R49, desc[UR40][R2.64] ;  /* 0x0000002802312981 */ /* 0x020368000c1e1900 */
[----:B------:R-:W-:Y:S01]  /*7180*/  @!P2 PRMT R96, R0, 0x7610, R96 ;  /* 0x000076100060a816 */ /* 0x000fe20000000060 */
[----:B-1----:R-:W2:Y:S06]  /*7190*/  @!P2 LDC R49, c[0x0][0x880] ;  /* 0x00022000ff31ab82 */ /* 0x002eac0000000800 */
.L_x_133:
[----:B------:R-:W-:Y:S05]  /*71a0*/  @!P4 BRA `(.L_x_134) ;  /* 0x000000000020c947 */ /* 0x000fea0003800000 */
[----:B------:R-:W-:Y:S04]  /*71b0*/  ISETP.NE.U32.AND P2, PT, R80, RZ, PT ;  /* 0x000000ff5000720c */ /* 0x000fe80003f45070 */
[----:B------:R-:W-:Y:S11]  /*71c0*/  ISETP.NE.AND.EX P2, PT, R81, RZ, PT, P2 ;  /* 0x000000ff5100720c */ /* 0x000ff60003f45320 */
[----:B------:R-:W-:Y:S02]  /*71d0*/  @!UPT UIADD3 URZ, UPT, UPT, URZ, URZ, URZ ;  /* 0x000000fffffff290 */ /* 0x000fe4000fffe0ff */
[----:B------:R-:W1:Y:S01]  /*71e0*/  @P2 LDC.64 R2, c[0x0][0x8a8] ;  /* 0x00022a00ff022b82 */ /* 0x000e620000000a00 */
[----:B------:R-:W-:Y:S04]  /*71f0*/  @P2 IMAD R0, R82, UR36, RZ ;  /* 0x0000002452002c24 */ /* 0x000fe8000f8e02ff */
[----:B-1----:R-:W-:Y:S05]  /*7200*/  @P2 IMAD.WIDE R2, R0, 0x4, R2 ;  /* 0x0000000400022825 */ /* 0x002fea00078e0202 */
[----:B-----5:R1:W5:Y:S02]  /*7210*/  @P2 LDG.E R47, desc[UR40][R2.64] ;  /* 0x00000028022f2981 */ /* 0x020364000c1e1900 */
[----:B-1----:R-:W3:Y:S02]  /*7220*/  @!P2 LDC R47, c[0x0][0x8a0] ;  /* 0x00022800ff2fab82 */ /* 0x002ee40000000800 */
.L_x_134:
[----:B--2--5:R-:W-:Y:S01]  /*7230*/  @P0 FSETP.NEU.AND P4, PT, R49, RZ, PT ;  /* 0x000000ff3100020b */ /* 0x024fe20003f8d000 */
[----:B------:R-:W-:Y:S01]  /*7240*/  IMAD.U32 R0, RZ, RZ, UR4 ;  /* 0x00000004ff007e24 */ /* 0x000fe2000f8e00ff */
[----:B------:R-:W-:Y:S01]  /*7250*/  @P0 LOP3.LUT P2, RZ, R96, 0xff, RZ, 0xc0, !PT ;  /* 0x000000ff60ff0812 */ /* 0x000fe2000784c0ff */
[----:B------:R-:W-:Y:S01]  /*7260*/  BSSY B1, `(.L_x_135) ;  /* 0x0000039000017945 */ /* 0x000fe20003800000 */
[----:B------:R-:W-:Y:S02]  /*7270*/  @P0 SEL R9, RZ, 0xffffffff, P4 ;  /* 0xffffffffff090807 */ /* 0x000fe40002000000 */
[----:B------:R-:W-:Y:S02]  /*7280*/  CS2R R54, SRZ ;  /* 0x0000000000367805 */ /* 0x000fe4000001ff00 */
[----:B------:R-:W-:Y:S02]  /*7290*/  LEA R92, R44, UR43, 0x3 ;  /* 0x0000002b2c5c7c11 */ /* 0x000fe4000f8e18ff */
[----:B------:R-:W-:Y:S02]  /*72a0*/  CS2R R52, SRZ ;  /* 0x0000000000347805 */ /* 0x000fe4000001ff00 */
[----:B------:R-:W-:Y:S02]  /*72b0*/  @P1 SEL R9, R0, R9, !P2 ;  /* 0x0000000900091207 */ /* 0x000fe40005000000 */
[----:B------:R-:W-:Y:S02]  /*72c0*/  CS2R R58, SRZ ;  /* 0x00000000003a7805 */ /* 0x000fe4000001ff00 */
[----:B------:R-:W-:Y:S02]  /*72d0*/  SHF.L.U32 R7, R108, 0x1f, RZ ;  /* 0x0000001f6c077819 */ /* 0x000fe400000006ff */
[----:B------:R-:W-:Y:S02]  /*72e0*/  CS2R R56, SRZ ;  /* 0x0000000000387805 */ /* 0x000fe4000001ff00 */
[----:B------:R-:W-:Y:S02]  /*72f0*/  @P0 LOP3.LUT R9, R9, 0x1, RZ, 0xc0, !PT ;  /* 0x0000000109090812 */ /* 0x000fe400078ec0ff */
[C---:B------:R-:W-:Y:S02]  /*7300*/  LEA.HI R5, R44.reuse, R44, RZ, 0x1 ;  /* 0x0000002c2c057211 */ /* 0x040fe400078f08ff */
[----:B------:R-:W-:Y:S02]  /*7310*/  ISETP.NE.U32.OR P1, PT, R9, 0x1, !P0 ;  /* 0x000000010900780c */ /* 0x000fe40004725470 */
[----:B------:R-:W-:Y:S01]  /*7320*/  PLOP3.LUT P5, PT, PT, PT, PT, 0x8, 0x80 ;  /* 0x000000000080781c */ /* 0x000fe20003fae170 */
[C---:B------:R-:W-:Y:S01]  /*7330*/  IMAD.SHL.U32 R3, R5.reuse, 0x20, RZ ;  /* 0x0000002005037824 */ /* 0x040fe200078e00ff */
[----:B------:R-:W-:Y:S04]  /*7340*/  LOP3.LUT R5, R5, 0xffe, RZ, 0xc0, !PT ;  /* 0x00000ffe05057812 */ /* 0x000fe800078ec0ff */
[----:B------:R-:W-:Y:S01]  /*7350*/  LOP3.LUT R3, R3, 0xffffffc0, RZ, 0xc0, !PT ;  /* 0xffffffc003037812 */ /* 0x000fe200078ec0ff */
[----:B------:R-:W-:Y:S04]  /*7360*/  IMAD.IADD R32, R44, 0x1, -R5 ;  /* 0x000000012c207824 */ /* 0x000fe800078e0a05 */
[----:B------:R-:W-:Y:S01]  /*7370*/  @P1 SHF.L.U32 R2, R106, 0x1f, RZ ;  /* 0x0000001f6a021819 */ /* 0x000fe200000006ff */
[----:B------:R-:W-:Y:S03]  /*7380*/  IMAD.IADD R3, R46, 0x1, R3 ;  /* 0x000000012e037824 */ /* 0x000fe600078e0203 */
[----:B------:R-:W1:Y:S01]  /*7390*/  @P1 SYNCS.PHASECHK.TRANS64.TRYWAIT P0, [UR43+0x360], R2 ;  /* 0x00036002ff0015a7 */ /* 0x000e62000800112b */
[----:B------:R-:W-:Y:S01]  /*73a0*/  IMAD R32, R32, 0x100000, R3 ;  /* 0x0010000020207824 */ /* 0x000fe200078e0203 */
[----:B------:R2:W4:Y:S01]  /*73b0*/  SYNCS.PHASECHK.TRANS64.TRYWAIT P4, [R92+URZ+0x3a0], R7 ;  /* 0x0003a0075c0075a7 */ /* 0x00052200080811ff */
[----:B-1----:R-:W-:Y:S01]  /*73c0*/  @P1 PLOP3.LUT P5, PT, P0, PT, PT, 0x8, 0x80 ;  /* 0x000000000080181c */ /* 0x002fe200007ae170 */
[----:B------:R-:W-:Y:S01]  /*73d0*/  @!UPT UIADD3 URZ, UPT, UPT, URZ, URZ, URZ ;  /* 0x000000fffffff290 */ /* 0x000fe2000fffe0ff */
[----:B--2---:R-:W-:Y:S11]  /*73e0*/  @!P1 BRA `(.L_x_136) ;  /* 0x0000000000809947 */ /* 0x004ff60003800000 */
[----:B------:R-:W-:Y:S01]  /*73f0*/  ISETP.NE.U32.AND P0, PT, RZ, UR38, PT ;  /* 0x00000026ff007c0c */ /* 0x000fe2000bf05070 */
[----:B------:R-:W-:Y:S01]  /*7400*/  BSSY B0, `(.L_x_137) ;  /* 0x0000012000007945 */ /* 0x000fe20003800000 */
[----:B------:R-:W-:Y:S02]  /*7410*/  FSETP.NEU.AND P2, PT, R49, RZ, PT ;  /* 0x000000ff3100720b */ /* 0x000fe40003f4d000 */
[----:B------:R-:W-:Y:S02]  /*7420*/  CS2R R58, SRZ ;  /* 0x00000000003a7805 */ /* 0x000fe4000001ff00 */
[----:B------:R-:W-:Y:S02]  /*7430*/  ISETP.NE.AND.EX P0, PT, RZ, UR39, PT, P0 ;  /* 0x00000027ff007c0c */ /* 0x000fe4000bf05300 */
[----:B------:R-:W-:Y:S02]  /*7440*/  CS2R R56, SRZ ;  /* 0x0000000000387805 */ /* 0x000fe4000001ff00 */
[----:B------:R-:W-:Y:S02]  /*7450*/  LOP3.LUT P1, RZ, R96, 0xff, RZ, 0xc0, !PT ;  /* 0x000000ff60ff7812 */ /* 0x000fe4000782c0ff */
[----:B------:R-:W-:Y:S02]  /*7460*/  CS2R R54, SRZ ;  /* 0x0000000000367805 */ /* 0x000fe4000001ff00 */
[----:B------:R-:W-:Y:S02]  /*7470*/  SEL R0, RZ, 0xffffffff, P2 ;  /* 0xffffffffff007807 */ /* 0x000fe40001000000 */
[----:B------:R-:W-:Y:S02]  /*7480*/  CS2R R52, SRZ ;  /* 0x0000000000347805 */ /* 0x000fe4000001ff00 */
[----:B------:R-:W-:Y:S04]  /*7490*/  SEL R3, RZ, 0xffffffff, P0 ;  /* 0xffffffffff037807 */ /* 0x000fe80000000000 */
[----:B------:R-:W-:Y:S04]  /*74a0*/  @P3 SEL R0, R3, R0, !P1 ;  /* 0x0000000003003207 */ /* 0x000fe80004800000 */
[----:B------:R-:W-:Y:S04]  /*74b0*/  LOP3.LUT R0, R0, 0x1, RZ, 0xc0, !PT ;  /* 0x0000000100007812 */ /* 0x000fe800078ec0ff */
[----:B------:R-:W-:Y:S01]  /*74c0*/  ISETP.NE.U32.AND P0, PT, R0, 0x1, PT ;  /* 0x000000010000780c */ /* 0x000fe20003f05070 */
[----:B------:R-:W-:Y:S01]  /*74d0*/  @!UPT UIADD3 URZ, UPT, UPT, URZ, URZ, URZ ;  /* 0x000000fffffff290 */ /* 0x000fe2000fffe0ff */
[----:B------:R-:W-:Y:S11]  /*74e0*/  @!P5 BRA `(.L_x_138) ;  /* 0x00000000000cd947 */ /* 0x000ff60003800000 */
[----:B------:R-:W-:Y:S04]  /*74f0*/  SHF.L.U32 R3, R106, 0x1f, RZ ;  /* 0x0000001f6a037819 */ /* 0x000fe800000006ff */
[----:B------:R-:W1:Y:S02]  /*7500*/  SYNCS.PHASECHK.TRANS64.TRYWAIT P1, [UR43+0x360], R3 ;  /* 0x00036003ff0075a7 */ /* 0x000e64000802112b */
[----:B-1----:R-:W-:Y:S05]  /*7510*/  @!P1 BRA `(.L_x_139) ;  /* 0x0000002800049947 */ /* 0x002fea0003800000 */
.L_x_138:
[----:B------:R-:W-:Y:S05]  /*7520*/  BSYNC B0 ;  /* 0x0000000000007941 */ /* 0x000fea0003800000 */
.L_x_137:
[----:B------:R2:W1:Y:S01]  /*7530*/  @P0 LDS.128 R56, [R103+UR43+0x600] ;  /* 0x0006002b67380984 */ /* 0x0004620008000c00 */
[----:B------:R-:W-:Y:S01]  /*7540*/  UIADD3 UR4, UPT, UPT, UR43, 0x368, URZ ;  /* 0x000003682b047890 */ /* 0x000fe2000fffe0ff */
[----:B------:R-:W-:Y:S02]  /*7550*/  LOP3.LUT R106, R106, 0x1, RZ, 0x3c, !PT ;  /* 0x000000016a6a7812 */ /* 0x000fe400078e3cff */
[----:B------:R2:W1:Y:S01]  /*7560*/  @P0 LDS.128 R52, [R102+0x10] ;  /* 0x0000100066340984 */ /* 0x0004620000000c00 */
[----:B------:R-:W-:Y:S01]  /*7570*/  UPRMT UR4, UR37, 0x654, UR4 ;  /* 0x0000065425047896 */ /* 0x000fe20008000004 */
[----:B------:R-:W-:Y:S01]  /*7580*/  @!PT LDS RZ, [RZ] ;  /* 0x00000000fffff984 */ /* 0x000fe20000000800 */
[----:B------:R-:W-:Y:S01]  /*7590*/  @!PT LDS RZ, [RZ] ;  /* 0x00000000fffff984 */ /* 0x000fe20000000800 */
[----:B------:R-:W-:Y:S01]  /*75a0*/  @!PT LDS RZ, [RZ] ;  /* 0x00000000fffff984 */ /* 0x000fe20000000800 */
[----:B------:R-:W-:Y:S01]  /*75b0*/  @!PT LDS RZ, [RZ] ;  /* 0x00000000fffff984 */ /* 0x000fe20000000800 */
[----:B------:R5:W-:Y:S06]  /*75c0*/  MEMBAR.ALL.CTA ;  /* 0x0000000000007992 */ /* 0x000bec0000008000 */
[----:B-----5:R-:W5:Y:S02]  /*75d0*/  FENCE.VIEW.ASYNC.S ;  /* 0x00000000000073c6 */ /* 0x020f640000000000 */
[----:B-----5:R-:W-:Y:S03]  /*75e0*/  SYNCS.ARRIVE.TRANS64.RED.A1T0 RZ, [UR4], RZ ;  /* 0x000000ffffff79a7 */ /* 0x020fe60008100404 */
.L_x_136:
[----:B------:R-:W-:Y:S05]  /*75f0*/  BSYNC B1 ;  /* 0x0000000000017941 */ /* 0x000fea0003800000 */
.L_x_135:
[----:B-1----:R-:W-:Y:S04]  /*7600*/  SHF.R.U32.HI R3, RZ, 0x15, R32 ;  /* 0x00000015ff037819 */ /* 0x002fe80000011620 */
[----:B------:R-:W-:Y:S01]  /*7610*/  LOP3.LUT P0, RZ, R3, 0x3, R104, 0x48, !PT ;  /* 0x0000000303ff7812 */ /* 0x000fe20007804868 */
[----:B------:R-:W-:Y:S01]  /*7620*/  @!UPT UIADD3 URZ, UPT, UPT, URZ, URZ, URZ ;  /* 0x000000fffffff290 */ /* 0x000fe2000fffe0ff */
[----:B----4-:R-:W-:Y:S11]  /*7630*/  @P4 BRA `(.L_x_140) ;  /* 0x0000000000084947 */ /* 0x010ff60003800000 */
[----:B------:R-:W1:Y:S02]  /*7640*/  SYNCS.PHASECHK.TRANS64.TRYWAIT P1, [R92+URZ+0x3a0], R7 ;  /* 0x0003a0075c0075a7 */ /* 0x000e6400080211ff */
[----:B-1----:R-:W-:Y:S05]  /*7650*/  @!P1 BRA `(.L_x_141) ;  /* 0x0000002400cc9947 */ /* 0x002fea0003800000 */
.L_x_140:
[----:B------:R-:W-:Y:S05]  /*7660*/  @!P0 BRA `(.L_x_142) ;  /* 0x0000000000408947 */ /* 0x000fea0003800000 */
[----:B------:R-:W4:Y:S01]  /*7670*/  LDCU.64 UR8, c[0x4][0x70] ;  /* 0x01000e00ff0877ac */ /* 0x000f220008000a00 */
[----:B------:R-:W-:Y:S01]  /*7680*/  MOV R3, 0x0 ;  /* 0x0000000000037802 */ /* 0x000fe20000000f00 */
[----:B------:R-:W-:Y:S02]  /*7690*/  HFMA2 R12, -RZ, RZ, 0, 5.9604644775390625e-08 ;  /* 0x00000001ff0c7431 */ /* 0x000fe400000001ff */
[----:B------:R-:W-:Y:S02]  /*76a0*/  IMAD.MOV.U32 R8, RZ, RZ, 0x192 ;  /* 0x00000192ff087424 */ /* 0x000fe400078e00ff */
[----:B------:R-:W-:Y:S01]  /*76b0*/  IMAD.MOV.U32 R13, RZ, RZ, RZ ;  /* 0x000000ffff0d7224 */ /* 0x000fe200078e00ff */
[----:B------:R-:W1:Y:S01]  /*76c0*/  LDCU.64 UR6, c[0x4][0x78] ;  /* 0x01000f00ff0677ac */ /* 0x000e620008000a00 */
[----:B------:R-:W2:Y:S01]  /*76d0*/  LDC.64 R2, c[0x4][R3] ;  /* 0x0100000003027b82 */ /* 0x000ea20000000a00 */
[----:B------:R-:W5:Y:S01]  /*76e0*/  LDCU.64 UR4, c[0x4][0x10] ;  /* 0x01000200ff0477ac */ /* 0x000f620008000a00 */
[----:B----4-:R-:W-:Y:S01]  /*76f0*/  MOV R5, UR9 ;  /* 0x0000000900057c02 */ /* 0x010fe20008000f00 */
[----:B------:R-:W-:Y:S01]  /*7700*/  IMAD.U32 R4, RZ, RZ, UR8 ;  /* 0x00000008ff047e24 */ /* 0x000fe2000f8e00ff */
[----:B-1----:R-:W-:Y:S01]  /*7710*/  MOV R7, UR7 ;  /* 0x0000000700077c02 */ /* 0x002fe20008000f00 */
[----:B------:R-:W-:Y:S01]  /*7720*/  IMAD.U32 R6, RZ, RZ, UR6 ;  /* 0x00000006ff067e24 */ /* 0x000fe2000f8e00ff */
[----:B-----5:R-:W-:Y:S01]  /*7730*/  MOV R11, UR5 ;  /* 0x00000005000b7c02 */ /* 0x020fe20008000f00 */
[----:B------:R-:W-:Y:S02]  /*7740*/  IMAD.U32 R10, RZ, RZ, UR4 ;  /* 0x00000004ff0a7e24 */ /* 0x000fe4000f8e00ff */
[----:B------:R-:W-:Y:S07]  /*7750*/  LEPC R20, `(.L_x_142) ;  /* 0x000000001014794e */ /* 0x000fee0000000000 */
[----:B--23--:R-:W-:Y:S05]  /*7760*/  CALL.ABS.NOINC R2 ;  /* 0x0000000002007343 */ /* 0x00cfea0003c00000 */
.L_x_142:
[----:B------:R-:W-:Y:S01]  /*7770*/  LOP3.LUT P0, RZ, R101, 0x60, RZ, 0xc0, !PT ;  /* 0x0000006065ff7812 */ /* 0x000fe2000780c0ff */
[----:B------:R-:W-:Y:S05]  /*7780*/  WARPSYNC.ALL ;  /* 0x0000000000007948 */ /* 0x000fea0003800000 */
[----:B------:R-:W-:Y:S01]  /*7790*/  R2UR UR4, R32 ;  /* 0x00000000200472ca */ /* 0x000fe200000e0000 */
[----:B------:R-:W-:Y:S01]  /*77a0*/  BSSY.RECONVERGENT B0, `(.L_x_143) ;  /* 0x00000a0000007945 */ /* 0x000fe20003800200 */
[-C--:B------:R-:W-:Y:S02]  /*77b0*/  F2FP.F16.E5M2.UNPACK_B R50, R56.reuse ;  /* 0x00000038ff32723e */ /* 0x080fe400020004ff */
[----:B------:R-:W-:Y:S02]  /*77c0*/  F2FP.F16.E5M2.UNPACK_B R63, R56.H1 ;  /* 0x00000038ff3f723e */ /* 0x000fe400030004ff */
[-C--:B------:R-:W-:Y:S01]  /*77d0*/  F2FP.F16.E5M2.UNPACK_B R56, R57.reuse ;  /* 0x00000039ff38723e */ /* 0x080fe200020004ff */
[--C-:B------:R-:W-:Y:S01]  /*77e0*/  HADD2.F32 R48, -RZ, R50.reuse.H0_H0 ;  /* 0x20000032ff307230 */ /* 0x100fe20000004100 */
[----:B------:R-:W-:Y:S01]  /*77f0*/  F2FP.F16.E5M2.UNPACK_B R57, R57.H1 ;  /* 0x00000039ff39723e */ /* 0x000fe200030004ff */
[----:B------:R-:W-:Y:S01]  /*7800*/  HADD2.F32 R50, -RZ, R50.H1_H1 ;  /* 0x30000032ff327230 */ /* 0x000fe20000004100 */
[-C--:B------:R-:W-:Y:S01]  /*7810*/  F2FP.F16.E5M2.UNPACK_B R66, R52.reuse ;  /* 0x00000034ff42723e */ /* 0x080fe200020004ff */
[--C-:B------:R-:W-:Y:S01]  /*7820*/  HADD2.F32 R51, -RZ, R63.reuse.H0_H0 ;  /* 0x2000003fff337230 */ /* 0x100fe20000004100 */
[----:B------:R-:W-:Y:S01]  /*7830*/  F2FP.F16.E5M2.UNPACK_B R68, R52.H1 ;  /* 0x00000034ff44723e */ /* 0x000fe200030004ff */
[----:B-1----:R-:W-:Y:S01]  /*7840*/  LDTM.16dp32bit_t0_t15.x32 R4, tmem[UR4] ;  /* 0x00000004000479ee */ /* 0x002fe20008a80000 */
[----:B------:R-:W3:Y:S01]  /*7850*/  LDTM.16dp32bit_t16_t31.x32 R4, tmem[UR4+0x20] ;  /* 0x00002004000479ee */ /* 0x000ee20008aa0000 */
[----:B------:R-:W-:Y:S01]  /*7860*/  NOP ;  /* 0x0000000000007918 */ /* 0x000fe20000000000 */
[----:B------:R-:W-:Y:S01]  /*7870*/  R2UR UR5, R92 ;  /* 0x000000005c0572ca */ /* 0x000fe200000e0000 */
[--C-:B------:R-:W-:Y:S01]  /*7880*/  HADD2.F32 R65, -RZ, R66.reuse.H0_H0 ;  /* 0x20000042ff417230 */ /* 0x100fe20000004100 */
[----:B------:R-:W-:Y:S01]  /*7890*/  F2FP.F16.E5M2.UNPACK_B R61, R58 ;  /* 0x0000003aff3d723e */ /* 0x000fe200020004ff */
[----:B------:R-:W-:Y:S01]  /*78a0*/  HADD2.F32 R67, -RZ, R66.H1_H1 ;  /* 0x30000042ff437230 */ /* 0x000fe20000004100 */
[-C--:B------:R-:W-:Y:S01]  /*78b0*/  F2FP.F16.E5M2.UNPACK_B R70, R53.reuse ;  /* 0x00000035ff46723e */ /* 0x080fe200020004ff */
[----:B------:R-:W-:Y:S01]  /*78c0*/  HADD2.F32 R52, -RZ, R63.H1_H1 ;  /* 0x3000003fff347230 */ /* 0x000fe20000004100 */
[----:B------:R-:W-:Y:S01]  /*78d0*/  F2FP.F16.E5M2.UNPACK_B R72, R53.H1 ;  /* 0x00000035ff48723e */ /* 0x000fe200030004ff */
[----:B------:R-:W-:Y:S01]  /*78e0*/  HADD2.F32 R53, -RZ, R56.H0_H0 ;  /* 0x20000038ff357230 */ /* 0x000fe20000004100 */
[-C--:B------:R-:W-:Y:S01]  /*78f0*/  F2FP.F16.E5M2.UNPACK_B R74, R54.reuse ;  /* 0x00000036ff4a723e */ /* 0x080fe200020004ff */
[----:B------:R-:W-:Y:S01]  /*7900*/  HADD2.F32 R69, -RZ, R70.H0_H0 ;  /* 0x20000046ff457230 */ /* 0x000fe20000004100 */
[----:B------:R-:W-:Y:S01]  /*7910*/  F2FP.F16.E5M2.UNPACK_B R76, R54.H1 ;  /* 0x00000036ff4c723e */ /* 0x000fe200030004ff */
[----:B------:R-:W-:Y:S01]  /*7920*/  HADD2.F32 R54, -RZ, R56.H1_H1 ;  /* 0x30000038ff367230 */ /* 0x000fe20000004100 */
[----:B------:R-:W-:Y:S01]  /*7930*/  F2FP.F16.E5M2.UNPACK_B R60, R58.H1 ;  /* 0x0000003aff3c723e */ /* 0x000fe200030004ff */
[----:B------:R-:W-:Y:S01]  /*7940*/  UIADD3 UR5, UPT, UPT, UR5, 0x3c0, URZ ;  /* 0x000003c005057890 */ /* 0x000fe2000fffe0ff */
[----:B------:R-:W-:Y:S01]  /*7950*/  HADD2.F32 R58, -RZ, R61.H1_H1 ;  /* 0x3000003dff3a7230 */ /* 0x000fe20000004100 */
[----:B------:R-:W-:Y:S01]  /*7960*/  F2FP.F16.E5M2.UNPACK_B R77, R55 ;  /* 0x00000037ff4d723e */ /* 0x000fe200020004ff */
[----:B------:R-:W-:Y:S01]  /*7970*/  HADD2.F32 R70, -RZ, R70.H1_H1 ;  /* 0x30000046ff467230 */ /* 0x000fe20000004100 */
[----:B------:R-:W-:Y:S01]  /*7980*/  UPRMT UR5, UR37, 0x654, UR5 ;  /* 0x0000065425057896 */ /* 0x000fe20008000005 */
[--C-:B------:R-:W-:Y:S01]  /*7990*/  HADD2.F32 R73, -RZ, R74.reuse.H0_H0 ;  /* 0x2000004aff497230 */ /* 0x100fe20000004100 */
[----:B------:R-:W-:Y:S01]  /*79a0*/  F2FP.F16.E5M2.UNPACK_B R62, R59 ;  /* 0x0000003bff3e723e */ /* 0x000fe200020004ff */
[----:B------:R-:W-:Y:S01]  /*79b0*/  HADD2.F32 R74, -RZ, R74.H1_H1 ;  /* 0x3000004aff4a7230 */ /* 0x000fe20000004100 */
[----:B------:R-:W-:Y:S01]  /*79c0*/  F2FP.F16.E5M2.UNPACK_B R78, R55.H1 ;  /* 0x00000037ff4e723e */ /* 0x000fe200030004ff */
[C---:B---3--:R-:W-:Y:S01]  /*79d0*/  FMUL R4, R47.reuse, R4 ;  /* 0x000000042f047220 */ /* 0x048fe20000400000 */
[C---:B------:R-:W-:Y:S01]  /*79e0*/  FMUL R5, R47.reuse, R5 ;  /* 0x000000052f057220 */ /* 0x040fe20000400000 */
[C---:B------:R-:W-:Y:S01]  /*79f0*/  FMUL R8, R47.reuse, R8 ;  /* 0x000000082f087220 */ /* 0x040fe20000400000 */
[----:B------:R-:W-:Y:S01]  /*7a00*/  FMUL R9, R47, R9 ;  /* 0x000000092f097220 */ /* 0x000fe20000400000 */
[----:B------:R-:W-:Y:S01]  /*7a10*/  SYNCS.ARRIVE.TRANS64.RED.A1T0 RZ, [UR5], RZ ;  /* 0x000000ffffff79a7 */ /* 0x000fe20008100405 */
[C---:B------:R-:W-:Y:S01]  /*7a20*/  FFMA R4, R49.reuse, R48, R4 ;  /* 0x0000003031047223 */ /* 0x040fe20000000004 */
[----:B------:R-:W-:Y:S01]  /*7a30*/  FFMA R5, R49, R50, R5 ;  /* 0x0000003231057223 */ /* 0x000fe20000000005 */
[C---:B------:R-:W-:Y:S01]  /*7a40*/  FMUL R12, R47.reuse, R12 ;  /* 0x0000000c2f0c7220 */ /* 0x040fe20000400000 */
        /* <DEDUP_REMOVED lines=9> */
[----:B------:R-:W-:Y:S02]  /*7ae0*/  HADD2.F32 R48, -RZ, R77.H1_H1 ;  /* 0x3000004dff307230 */ /* 0x000fe40000004100 */
[C---:B------:R-:W-:Y:S01]  /*7af0*/  FMUL R28, R47.reuse, R32 ;  /* 0x000000202f1c7220 */ /* 0x040fe20000400000 */
[C---:B------:R-:W-:Y:S01]  /*7b00*/  FMUL R29, R47.reuse, R33 ;  /* 0x000000212f1d7220 */ /* 0x040fe20000400000 */
[C---:B------:R-:W-:Y:S01]  /*7b10*/  FMUL R6, R47.reuse, R6 ;  /* 0x000000062f067220 */ /* 0x040fe20000400000 */
[C---:B------:R-:W-:Y:S01]  /*7b20*/  FMUL R7, R47.reuse, R7 ;  /* 0x000000072f077220 */ /* 0x040fe20000400000 */
[--C-:B------:R-:W-:Y:S02]  /*7b30*/  HADD2.F32 R55, -RZ, R57.reuse.H0_H0 ;  /* 0x20000039ff377230 */ /* 0x100fe40000004100 */
[----:B------:R-:W-:Y:S01]  /*7b40*/  FMUL R10, R47, R10 ;  /* 0x0000000a2f0a7220 */ /* 0x000fe20000400000 */
[C---:B------:R-:W-:Y:S01]  /*7b50*/  FFMA R6, R49.reuse, R51, R6 ;  /* 0x0000003331067223 */ /* 0x040fe20000000006 */
[----:B------:R-:W-:Y:S02]  /*7b60*/  HADD2.F32 R56, -RZ, R57.H1_H1 ;  /* 0x30000039ff387230 */ /* 0x000fe40000004100 */
[C---:B------:R-:W-:Y:S01]  /*7b70*/  FFMA R7, R49.reuse, R52, R7 ;  /* 0x0000003431077223 */ /* 0x040fe20000000007 */
[C---:B------:R-:W-:Y:S01]  /*7b80*/  FFMA R8, R49.reuse, R53, R8 ;  /* 0x0000003531087223 */ /* 0x040fe20000000008 */
[C---:B------:R-:W-:Y:S01]  /*7b90*/  FFMA R9, R49.reuse, R54, R9 ;  /* 0x0000003631097223 */ /* 0x040fe20000000009 */
[----:B------:R-:W-:Y:S02]  /*7ba0*/  HADD2.F32 R57, -RZ, R61.H0_H0 ;  /* 0x2000003dff397230 */ /* 0x000fe40000004100 */
[----:B------:R-:W-:Y:S01]  /*7bb0*/  FFMA R10, R49, R55, R10 ;  /* 0x00000037310a7223 */ /* 0x000fe2000000000a */
[----:B------:R-:W-:Y:S01]  /*7bc0*/  F2FP.SATFINITE.E5M2.F32.PACK_AB_MERGE_C R92, R7, R6, RZ ;  /* 0x00000006075c723e */ /* 0x000fe200048060ff */
[----:B------:R-:W-:Y:S02]  /*7bd0*/  HADD2.F32 R61, -RZ, R62.H0_H0 ;  /* 0x2000003eff3d7230 */ /* 0x000fe40000004100 */
[----:B------:R-:W-:Y:S01]  /*7be0*/  FMUL R11, R47, R11 ;  /* 0x0000000b2f0b7220 */ /* 0x000fe20000400000 */
[----:B------:R-:W-:Y:S01]  /*7bf0*/  F2FP.F16.E5M2.UNPACK_B R64, R59.H1 ;  /* 0x0000003bff40723e */ /* 0x000fe200030004ff */
[----:B------:R-:W-:Y:S01]  /*7c00*/  HADD2.F32 R59, -RZ, R60.H0_H0 ;  /* 0x2000003cff3b7230 */ /* 0x000fe20000004100 */
[----:B------:R-:W-:Y:S01]  /*7c10*/  F2FP.SATFINITE.E5M2.F32.PACK_AB_MERGE_C R92, R5, R4, R92 ;  /* 0x00000004055c723e */ /* 0x000fe2000480605c */
[C---:B------:R-:W-:Y:S01]  /*7c20*/  FFMA R11, R49.reuse, R56, R11 ;  /* 0x00000038310b7223 */ /* 0x040fe2000000000b */
[C---:B------:R-:W-:Y:S01]  /*7c30*/  FFMA R12, R49.reuse, R57, R12 ;  /* 0x00000039310c7223 */ /* 0x040fe2000000000c */
[----:B------:R-:W-:Y:S01]  /*7c40*/  FFMA R13, R49, R58, R13 ;  /* 0x0000003a310d7223 */ /* 0x000fe2000000000d */
[----:B------:R-:W-:Y:S02]  /*7c50*/  HADD2.F32 R62, -RZ, R62.H1_H1 ;  /* 0x3000003eff3e7230 */ /* 0x000fe40000004100 */
[----:B------:R-:W-:Y:S01]  /*7c60*/  FMUL R14, R47, R14 ;  /* 0x0000000e2f0e7220 */ /* 0x000fe20000400000 */
[----:B------:R-:W-:Y:S01]  /*7c70*/  HADD2.F32 R60, -RZ, R60.H1_H1 ;  /* 0x3000003cff3c7230 */ /* 0x000fe20000004100 */
[----:B------:R-:W-:Y:S01]  /*7c80*/  F2FP.SATFINITE.E5M2.F32.PACK_AB_MERGE_C R93, R11, R10, RZ ;  /* 0x0000000a0b5d723e */ /* 0x000fe200048060ff */
[----:B------:R-:W-:Y:S02]  /*7c90*/  HADD2.F32 R51, -RZ, R77.H0_H0 ;  /* 0x2000004dff337230 */ /* 0x000fe40000004100 */
[----:B------:R-:W-:Y:S01]  /*7ca0*/  FFMA R14, R49, R59, R14 ;  /* 0x0000003b310e7223 */ /* 0x000fe2000000000e */
[----:B------:R-:W-:Y:S01]  /*7cb0*/  FMUL R15, R47, R15 ;  /* 0x0000000f2f0f7220 */ /* 0x000fe20000400000 */
[--C-:B------:R-:W-:Y:S01]  /*7cc0*/  HADD2.F32 R63, -RZ, R64.reuse.H0_H0 ;  /* 0x20000040ff3f7230 */ /* 0x100fe20000004100 */
[----:B------:R-:W-:Y:S01]  /*7cd0*/  F2FP.SATFINITE.E5M2.F32.PACK_AB_MERGE_C R93, R9, R8, R93 ;  /* 0x00000008095d723e */ /* 0x000fe2000480605d */
[----:B------:R-:W-:Y:S02]  /*7ce0*/  HADD2.F32 R64, -RZ, R64.H1_H1 ;  /* 0x30000040ff407230 */ /* 0x000fe40000004100 */
[C---:B------:R-:W-:Y:S01]  /*7cf0*/  FFMA R15, R49.reuse, R60, R15 ;  /* 0x0000003c310f7223 */ /* 0x040fe2000000000f */
[C---:B------:R-:W-:Y:S01]  /*7d00*/  FFMA R16, R49.reuse, R61, R16 ;  /* 0x0000003d31107223 */ /* 0x040fe20000000010 */
[----:B------:R-:W-:Y:S01]  /*7d10*/  FFMA R17, R49, R62, R17 ;  /* 0x0000003e31117223 */ /* 0x000fe20000000011 */
[C---:B------:R-:W-:Y:S01]  /*7d20*/  FMUL R18, R47.reuse, R18 ;  /* 0x000000122f127220 */ /* 0x040fe20000400000 */
[C---:B------:R-:W-:Y:S01]  /*7d30*/  FMUL R19, R47.reuse, R19 ;  /* 0x000000132f137220 */ /* 0x040fe20000400000 */
[--C-:B------:R-:W-:Y:S02]  /*7d40*/  HADD2.F32 R66, -RZ, R68.reuse.H0_H0 ;  /* 0x20000044ff427230 */ /* 0x100fe40000004100 */
[----:B------:R-:W-:Y:S01]  /*7d50*/  FMUL R3, R47, R22 ;  /* 0x000000162f037220 */ /* 0x000fe20000400000 */
[C---:B------:R-:W-:Y:S01]  /*7d60*/  FFMA R18, R49.reuse, R63, R18 ;  /* 0x0000003f31127223 */ /* 0x040fe20000000012 */
[----:B------:R-:W-:Y:S02]  /*7d70*/  HADD2.F32 R68, -RZ, R68.H1_H1 ;  /* 0x30000044ff447230 */ /* 0x000fe40000004100 */
[----:B------:R-:W-:Y:S01]  /*7d80*/  FFMA R19, R49, R64, R19 ;  /* 0x0000004031137223 */ /* 0x000fe20000000013 */
[----:B------:R-:W-:Y:S01]  /*7d90*/  FMUL R23, R47, R23 ;  /* 0x000000172f177220 */ /* 0x000fe20000400000 */
[C---:B------:R-:W-:Y:S01]  /*7da0*/  FFMA R0, R49.reuse, R65, R0 ;  /* 0x0000004131007223 */ /* 0x040fe20000000000 */
[C---:B------:R-:W-:Y:S01]  /*7db0*/  FFMA R2, R49.reuse, R67, R2 ;  /* 0x0000004331027223 */ /* 0x040fe20000000002 */
[--C-:B------:R-:W-:Y:S02]  /*7dc0*/  HADD2.F32 R71, -RZ, R72.reuse.H0_H0 ;  /* 0x20000048ff477230 */ /* 0x100fe40000004100 */
[----:B------:R-:W-:Y:S01]  /*7dd0*/  FFMA R3, R49, R66, R3 ;  /* 0x0000004231037223 */ /* 0x000fe20000000003 */
[----:B------:R-:W-:Y:S02]  /*7de0*/  HADD2.F32 R72, -RZ, R72.H1_H1 ;  /* 0x30000048ff487230 */ /* 0x000fe40000004100 */
[----:B------:R-:W-:Y:S01]  /*7df0*/  FMUL R22, R47, R26 ;  /* 0x0000001a2f167220 */ /* 0x000fe20000400000 */
        /* <DEDUP_REMOVED lines=18> */
[----:B------:R-:W-:Y:S01]  /*7f20*/  F2FP.SATFINITE.E5M2.F32.PACK_AB_MERGE_C R94, R15, R14, RZ ;  /* 0x0000000e0f5e723e */ /* 0x000fe200048060ff */
[----:B------:R-:W-:Y:S01]  /*7f30*/  FFMA R28, R49, R51, R28 ;  /* 0x00000033311c7223 */ /* 0x000fe2000000001c */
[----:B------:R-:W-:Y:S01]  /*7f40*/  F2FP.SATFINITE.E5M2.F32.PACK_AB_MERGE_C R95, R19, R18, RZ ;  /* 0x00000012135f723e */ /* 0x000fe200048060ff */
[C---:B------:R-:W-:Y:S01]  /*7f50*/  FFMA R29, R49.reuse, R48, R29 ;  /* 0x00000030311d7223 */ /* 0x040fe2000000001d */
[C---:B------:R-:W-:Y:S01]  /*7f60*/  FFMA R30, R49.reuse, R77, R30 ;  /* 0x0000004d311e7223 */ /* 0x040fe2000000001e */
[----:B------:R-:W-:Y:S01]  /*7f70*/  FFMA R35, R49, R50, R35 ;  /* 0x0000003231237223 */ /* 0x000fe20000000023 */
[----:B------:R-:W-:Y:S02]  /*7f80*/  F2FP.SATFINITE.E5M2.F32.PACK_AB_MERGE_C R94, R13, R12, R94 ;  /* 0x0000000c0d5e723e */ /* 0x000fe4000480605e */
[----:B------:R-:W-:Y:S02]  /*7f90*/  F2FP.SATFINITE.E5M2.F32.PACK_AB_MERGE_C R95, R17, R16, R95 ;  /* 0x00000010115f723e */ /* 0x000fe4000480605f */
[----:B------:R-:W-:Y:S02]  /*7fa0*/  F2FP.SATFINITE.E5M2.F32.PACK_AB_MERGE_C R113, R23, R3, RZ ;  /* 0x000000031771723e */ /* 0x000fe400048060ff */
[----:B------:R-:W-:Y:S01]  /*7fb0*/  F2FP.SATFINITE.E5M2.F32.PACK_AB_MERGE_C R114, R27, R22, RZ ;  /* 0x000000161b72723e */ /* 0x000fe200048060ff */
[----:B------:R1:W-:Y:S01]  /*7fc0*/  STS.128 [R103+UR43+0x1600], R92 ;  /* 0x0016005c67007988 */ /* 0x0003e20008000c2b */
[----:B------:R-:W-:Y:S02]  /*7fd0*/  F2FP.SATFINITE.E5M2.F32.PACK_AB_MERGE_C R116, R31, R26, RZ ;  /* 0x0000001a1f74723e */ /* 0x000fe400048060ff */
[----:B------:R-:W-:Y:S02]  /*7fe0*/  F2FP.SATFINITE.E5M2.F32.PACK_AB_MERGE_C R117, R35, R30, RZ ;  /* 0x0000001e2375723e */ /* 0x000fe400048060ff */
[----:B------:R-:W-:Y:S02]  /*7ff0*/  F2FP.SATFINITE.E5M2.F32.PACK_AB_MERGE_C R112, R2, R0, R113 ;  /* 0x000000000270723e */ /* 0x000fe40004806071 */
[----:B------:R-:W-:Y:S02]  /*8000*/  F2FP.SATFINITE.E5M2.F32.PACK_AB_MERGE_C R113, R21, R20, R114 ;  /* 0x000000141571723e */ /* 0x000fe40004806072 */
[----:B------:R-:W-:Y:S02]  /*8010*/  F2FP.SATFINITE.E5M2.F32.PACK_AB_MERGE_C R114, R25, R24, R116 ;  /* 0x000000181972723e */ /* 0x000fe40004806074 */
[----:B------:R-:W-:Y:S02]  /*8020*/  F2FP.SATFINITE.E5M2.F32.PACK_AB_MERGE_C R115, R29, R28, R117 ;  /* 0x0000001c1d73723e */ /* 0x000fe40004806075 */
[----:B------:R-:W-:Y:S03]  /*8030*/  IADD3 R116, PT, PT, R44, 0x1, RZ ;  /* 0x000000012c747810 */ /* 0x000fe60007ffe0ff */
[----:B------:R1:W-:Y:S01]  /*8040*/  STS.128 [R102+0x1010], R112 ;  /* 0x0010107066007388 */ /* 0x0003e20000000c00 */
[----:B------:R-:W-:Y:S01]  /*8050*/  @!PT LDS RZ, [RZ] ;  /* 0x00000000fffff984 */ /* 0x000fe20000000800 */
[----:B------:R-:W-:Y:S01]  /*8060*/  @!PT LDS RZ, [RZ] ;  /* 0x00000000fffff984 */ /* 0x000fe20000000800 */
[----:B------:R-:W-:Y:S01]  /*8070*/  @!PT LDS RZ, [RZ] ;  /* 0x00000000fffff984 */ /* 0x000fe20000000800 */
[----:B------:R-:W-:Y:S01]  /*8080*/  @!PT LDS RZ, [RZ] ;  /* 0x00000000fffff984 */ /* 0x000fe20000000800 */
[----:B------:R3:W-:Y:S07]  /*8090*/  MEMBAR.ALL.CTA ;  /* 0x0000000000007992 */ /* 0x0007ee0000008000 */
[----:B---3--:R-:W3:Y:S02]  /*80a0*/  FENCE.VIEW.ASYNC.S ;  /* 0x00000000000073c6 */ /* 0x008ee40000000000 */
[----:B---3--:R-:W-:Y:S06]  /*80b0*/  BAR.SYNC.DEFER_BLOCKING 0x1, 0x80 ;  /* 0x0042000000007b1d */ /* 0x008fec0000010000 */
[----:B------:R-:W-:Y:S05]  /*80c0*/  @P0 BRA `(.L_x_144) ;  /* 0x0000000000340947 */ /* 0x000fea0003800000 */
[----:B------:R-:W-:Y:S01]  /*80d0*/  UIADD3 UR12, UPT, UPT, UR43, 0x1600, URZ ;  /* 0x000016002b0c7890 */ /* 0x000fe2000fffe0ff */
[----:B------:R-:W-:Y:S01]  /*80e0*/  R2UR UR9, R91 ;  /* 0x000000005b0972ca */ /* 0x000fe200000e0000 */
[----:B------:R-:W-:Y:S01]  /*80f0*/  UIADD3 UR10, UP0, UPT, UR46, 0x680, URZ ;  /* 0x000006802e0a7890 */ /* 0x000fe2000ff1e0ff */
[----:B------:R-:W-:Y:S01]  /*8100*/  R2UR UR8, R97 ;  /* 0x00000000610872ca */ /* 0x000fe200000e0000 */
[----:B------:R-:W-:Y:S02]  /*8110*/  UMOV UR7, UR36 ;  /* 0x0000002400077c82 */ /* 0x000fe40008000000 */
[----:B------:R-:W-:Y:S01]  /*8120*/  IMAD.U32 R109, RZ, RZ, UR12 ;  /* 0x0000000cff6d7e24 */ /* 0x000fe2000f8e00ff */
[----:B------:R-:W-:Y:S04]  /*8130*/  UIADD3.X UR11, UPT, UPT, URZ, UR47, URZ, UP0, !UPT ;  /* 0x0000002fff0b7290 */ /* 0x000fe800087fe4ff */
[----:B------:R-:W-:Y:S03]  /*8140*/  R2UR UR4, R109 ;  /* 0x000000006d0472ca */ /* 0x000fe600000e0000 */
[----:B------:R-:W-:Y:S02]  /*8150*/  USHF.L.U32 UR5, UR9, 0x6, URZ ;  /* 0x0000000609057899 */ /* 0x000fe400080006ff */
[----:B------:R-:W-:Y:S09]  /*8160*/  USHF.L.U32 UR6, UR8, 0x6, URZ ;  /* 0x0000000608067899 */ /* 0x000ff200080006ff */
[----:B------:R3:W-:Y:S01]  /*8170*/  UTMASTG.3D [UR4], [UR10] ;  /* 0x000000040a0073b5 */ /* 0x0007e20008010000 */
[----:B------:R0:W-:Y:S01]  /*8180*/  UTMACMDFLUSH ;  /* 0x00000000000079b7 */ /* 0x0001e20000000000 */
[----:B---3--:R-:W-:Y:S04]  /*8190*/  DEPBAR.LE SB0, 0x0 ;  /* 0x000080000000791a */ /* 0x008fe80000000000 */
.L_x_144:
[----:B------:R-:W-:Y:S05]  /*81a0*/  BSYNC.RECONVERGENT B0 ;  /* 0x0000000000007941 */ /* 0x000fea0003800200 */
.L_x_143:
[----:B------:R-:W-:Y:S01]  /*81b0*/  BAR.SYNC.DEFER_BLOCKING 0x1, 0x80 ;  /* 0x0042000000007b1d */ /* 0x000fe20000010000 */
[----:B------:R-:W-:Y:S01]  /*81c0*/  ISETP.NE.AND P2, PT, R110, RZ, PT ;  /* 0x000000ff6e00720c */ /* 0x000fe20003f45270 */
[----:B------:R-:W-:Y:S01]  /*81d0*/  IMAD.IADD R91, R43, 0x1, R79 ;  /* 0x000000012b5b7824 */ /* 0x000fe200078e024f */
[----:B------:R-:W-:Y:S01]  /*81e0*/  ISETP.NE.AND P0, PT, R111, 0x2, PT ;  /* 0x000000026f00780c */ /* 0x000fe20003f05270 */
[----:B------:R-:W-:Y:S01]  /*81f0*/  IMAD.IADD R97, R45, 0x1, R90 ;  /* 0x000000012d617824 */ /* 0x000fe200078e025a */
[----:B------:R-:W-:Y:S02]  /*8200*/  ISETP.NE.AND P1, PT, R116, 0x4, PT ;  /* 0x000000047400780c */ /* 0x000fe40003f25270 */
[----:B------:R-:W-:Y:S02]  /*8210*/  SEL R0, RZ, 0x1, P0 ;  /* 0x00000001ff007807 */ /* 0x000fe40000000000 */
[----:B------:R-:W-:Y:S02]  /*8220*/  SEL R3, RZ, 0x1, P1 ;  /* 0x00000001ff037807 */ /* 0x000fe40000800000 */
[----:B------:R-:W-:Y:S02]  /*8230*/  LOP3.LUT R107, R107, R0, RZ, 0x3c, !PT ;  /* 0x000000006b6b7212 */ /* 0x000fe400078e3cff */
[----:B------:R-:W-:Y:S02]  /*8240*/  LOP3.LUT R108, R108, R3, RZ, 0x3c, !PT ;  /* 0x000000036c6c7212 */ /* 0x000fe400078e3cff */
[----:B------:R-:W-:Y:S02]  /*8250*/  @P2 R2UR UR36, R105 ;  /* 0x00000000692422ca */ /* 0x000fe400000e0000 */
[----:B------:R-:W-:Y:S02]  /*8260*/  SEL R111, R111, RZ, P0 ;  /* 0x000000ff6f6f7207 */ /* 0x000fe40000000000 */
[----:B------:R-:W-:Y:S01]  /*8270*/  SEL R44, R116, RZ, P1 ;  /* 0x000000ff742c7207 */ /* 0x000fe20000800000 */
[----:B------:R-:W-:Y:S10]  /*8280*/  @P2 BRA `(.L_x_145) ;  /* 0xffffffe400842947 */ /* 0x000ff4000383ffff */
[----:B------:R-:W-:Y:S05]  /*8290*/  EXIT ;  /* 0x000000000000794d */ /* 0x000fea0003800000 */
.L_x_20:
[----:B--2---:R2:W1:Y:S02]  /*82a0*/  SYNCS.PHASECHK.TRANS64.TRYWAIT P0, [R3+URZ+0x3f0], R2 ;  /* 0x0003f002030075a7 */ /* 0x00446400080011ff */
[----:B-1----:R-:W-:Y:S05]  /*82b0*/  @!P0 NANOSLEEP.SYNCS 0x989680 ;  /* 0x009896800000895d */ /* 0x002fea0003900000 */
[----:B------:R-:W1:Y:S02]  /*82c0*/  @!P0 SYNCS.PHASECHK.TRANS64 P0, [R3+URZ+0x3f0], R2 ;  /* 0x0003f002030085a7 */ /* 0x000e6400080010ff */
[----:B-1----:R-:W-:Y:S05]  /*82d0*/  @!P0 BRA `(.L_x_20) ;  /* 0xfffffffc00f08947 */ /* 0x002fea000383ffff */
[----:B------:R-:W-:Y:S05]  /*82e0*/  BRA `(.L_x_146) ;  /* 0xffffff9800407947 */ /* 0x000fea000383ffff */
.L_x_23:
[----:B-1----:R-:W-:-:S07]  /*82f0*/  MOV R2, UR33 ;  /* 0x0000002100027c02 */ /* 0x002fce0008000f00 */
.L_x_147:
[----:B-1----:R1:W2:Y:S02]  /*8300*/  SYNCS.PHASECHK.TRANS64.TRYWAIT P0, [R2+URZ+0x1b0], R5 ;  /* 0x0001b005020075a7 */ /* 0x0022a400080011ff */
[----:B--2---:R-:W-:Y:S05]  /*8310*/  @!P0 NANOSLEEP.SYNCS 0x989680 ;  /* 0x009896800000895d */ /* 0x004fea0003900000 */
[----:B------:R-:W2:Y:S02]  /*8320*/  @!P0 SYNCS.PHASECHK.TRANS64 P0, [R2+URZ+0x1b0], R5 ;  /* 0x0001b005020085a7 */ /* 0x000ea400080010ff */
[----:B--2---:R-:W-:Y:S05]  /*8330*/  @!P0 BRA `(.L_x_147) ;  /* 0xfffffffc00f08947 */ /* 0x004fea000383ffff */
[----:B------:R-:W-:Y:S05]  /*8340*/  BRA `(.L_x_22) ;  /* 0xffffff9800907947 */ /* 0x000fea000383ffff */
.L_x_29:
[----:B-1----:R-:W-:-:S07]  /*8350*/  MOV R2, UR17 ;  /* 0x0000001100027c02 */ /* 0x002fce0008000f00 */
.L_x_148:
[----:B-1----:R1:W2:Y:S02]  /*8360*/  SYNCS.PHASECHK.TRANS64.TRYWAIT P0, [R2+URZ+0x1b0], R5 ;  /* 0x0001b005020075a7 */ /* 0x0022a400080011ff */
[----:B--2---:R-:W-:Y:S05]  /*8370*/  @!P0 NANOSLEEP.SYNCS 0x989680 ;  /* 0x009896800000895d */ /* 0x004fea0003900000 */
[----:B------:R-:W2:Y:S02]  /*8380*/  @!P0 SYNCS.PHASECHK.TRANS64 P0, [R2+URZ+0x1b0], R5 ;  /* 0x0001b005020085a7 */ /* 0x000ea400080010ff */
[----:B--2---:R-:W-:Y:S05]  /*8390*/  @!P0 BRA `(.L_x_148) ;  /* 0xfffffffc00f08947 */ /* 0x004fea000383ffff */
[----:B------:R-:W-:Y:S05]  /*83a0*/  BRA `(.L_x_28) ;  /* 0xffffff9c00347947 */ /* 0x000fea000383ffff */
.L_x_33:
[----:B-1----:R1:W2:Y:S02]  /*83b0*/  SYNCS.PHASECHK.TRANS64.TRYWAIT P0, [R2+URZ+0x380], R3 ;  /* 0x00038003020075a7 */ /* 0x0022a400080011ff */
[----:B--2---:R-:W-:Y:S05]  /*83c0*/  @!P0 NANOSLEEP.SYNCS 0x989680 ;  /* 0x009896800000895d */ /* 0x004fea0003900000 */
[----:B------:R-:W2:Y:S02]  /*83d0*/  @!P0 SYNCS.PHASECHK.TRANS64 P0, [R2+URZ+0x380], R3 ;  /* 0x00038003020085a7 */ /* 0x000ea400080010ff */
[----:B--2---:R-:W-:Y:S05]  /*83e0*/  @!P0 BRA `(.L_x_33) ;  /* 0xfffffffc00f08947 */ /* 0x004fea000383ffff */
[----:B------:R-:W-:Y:S05]  /*83f0*/  BRA `(.L_x_149) ;  /* 0xffffff9c00c07947 */ /* 0x000fea000383ffff */
.L_x_37:
[----:B----4-:R-:W-:-:S07]  /*8400*/  MOV R0, UR5 ;  /* 0x0000000500007c02 */ /* 0x010fce0008000f00 */
.L_x_150:
[----:B-1----:R1:W2:Y:S02]  /*8410*/  SYNCS.PHASECHK.TRANS64.TRYWAIT P0, [R0+URZ], R3 ;  /* 0x00000003000075a7 */ /* 0x0022a400080011ff */
[----:B--2---:R-:W-:Y:S05]  /*8420*/  @!P0 NANOSLEEP.SYNCS 0x989680 ;  /* 0x009896800000895d */ /* 0x004fea0003900000 */
[----:B------:R-:W2:Y:S02]  /*8430*/  @!P0 SYNCS.PHASECHK.TRANS64 P0, [R0+URZ], R3 ;  /* 0x00000003000085a7 */ /* 0x000ea400080010ff */
[----:B--2---:R-:W-:Y:S05]  /*8440*/  @!P0 BRA `(.L_x_150) ;  /* 0xfffffffc00f08947 */ /* 0x004fea000383ffff */
[----:B------:R-:W-:Y:S05]  /*8450*/  BRA `(.L_x_151) ;  /* 0xffffffa400307947 */ /* 0x000fea000383ffff */
.L_x_38:
[----:B----4-:R-:W-:-:S07]  /*8460*/  MOV R0, UR5 ;  /* 0x0000000500007c02 */ /* 0x010fce0008000f00 */
.L_x_152:
[----:B-1----:R1:W2:Y:S02]  /*8470*/  SYNCS.PHASECHK.TRANS64.TRYWAIT P0, [R0+URZ], R3 ;  /* 0x00000003000075a7 */ /* 0x0022a400080011ff */
[----:B--2---:R-:W-:Y:S05]  /*8480*/  @!P0 NANOSLEEP.SYNCS 0x989680 ;  /* 0x009896800000895d */ /* 0x004fea0003900000 */
[----:B------:R-:W2:Y:S02]  /*8490*/  @!P0 SYNCS.PHASECHK.TRANS64 P0, [R0+URZ], R3 ;  /* 0x00000003000085a7 */ /* 0x000ea400080010ff */
[----:B--2---:R-:W-:Y:S05]  /*84a0*/  @!P0 BRA `(.L_x_152) ;  /* 0xfffffffc00f08947 */ /* 0x004fea000383ffff */
[----:B------:R-:W-:Y:S05]  /*84b0*/  BRA `(.L_x_153) ;  /* 0xffffffa4003c7947 */ /* 0x000fea000383ffff */
.L_x_39:
[----:B----4-:R-:W-:-:S07]  /*84c0*/  MOV R0, UR5 ;  /* 0x0000000500007c02 */ /* 0x010fce0008000f00 */
.L_x_154:
[----:B-1----:R1:W2:Y:S02]  /*84d0*/  SYNCS.PHASECHK.TRANS64.TRYWAIT P0, [R0+URZ], R3 ;  /* 0x00000003000075a7 */ /* 0x0022a400080011ff */
[----:B--2---:R-:W-:Y:S05]  /*84e0*/  @!P0 NANOSLEEP.SYNCS 0x989680 ;  /* 0x009896800000895d */ /* 0x004fea0003900000 */
[----:B------:R-:W2:Y:S02]  /*84f0*/  @!P0 SYNCS.PHASECHK.TRANS64 P0, [R0+URZ], R3 ;  /* 0x00000003000085a7 */ /* 0x000ea400080010ff */
[----:B--2---:R-:W-:Y:S05]  /*8500*/  @!P0 BRA `(.L_x_154) ;  /* 0xfffffffc00f08947 */ /* 0x004fea000383ffff */
[----:B------:R-:W-:Y:S05]  /*8510*/  BRA `(.L_x_155) ;  /* 0xffffffa400487947 */ /* 0x000fea000383ffff */
.L_x_40:
[----:B----4-:R-:W-:-:S07]  /*8520*/  MOV R0, UR5 ;  /* 0x0000000500007c02 */ /* 0x010fce0008000f00 */
.L_x_156:
[----:B-1----:R1:W2:Y:S02]  /*8530*/  SYNCS.PHASECHK.TRANS64.TRYWAIT P0, [R0+URZ], R3 ;  /* 0x00000003000075a7 */ /* 0x0022a400080011ff */
[----:B--2---:R-:W-:Y:S05]  /*8540*/  @!P0 NANOSLEEP.SYNCS 0x989680 ;  /* 0x009896800000895d */ /* 0x004fea0003900000 */
[----:B------:R-:W2:Y:S02]  /*8550*/  @!P0 SYNCS.PHASECHK.TRANS64 P0, [R0+URZ], R3 ;  /* 0x00000003000085a7 */ /* 0x000ea400080010ff */
[----:B--2---:R-:W-:Y:S05]  /*8560*/  @!P0 BRA `(.L_x_156) ;  /* 0xfffffffc00f08947 */ /* 0x004fea000383ffff */
[----:B------:R-:W-:Y:S05]  /*8570*/  BRA `(.L_x_157) ;  /* 0xffffffa400547947 */ /* 0x000fea000383ffff */
.L_x_41:
[----:B----4-:R-:W-:-:S07]  /*8580*/  MOV R0, UR5 ;  /* 0x0000000500007c02 */ /* 0x010fce0008000f00 */
.L_x_158:
[----:B-1----:R1:W2:Y:S02]  /*8590*/  SYNCS.PHASECHK.TRANS64.TRYWAIT P0, [R0+URZ], R3 ;  /* 0x00000003000075a7 */ /* 0x0022a400080011ff */
[----:B--2---:R-:W-:Y:S05]  /*85a0*/  @!P0 NANOSLEEP.SYNCS 0x989680 ;  /* 0x009896800000895d */ /* 0x004fea0003900000 */
[----:B------:R-:W2:Y:S02]  /*85b0*/  @!P0 SYNCS.PHASECHK.TRANS64 P0, [R0+URZ], R3 ;  /* 0x00000003000085a7 */ /* 0x000ea400080010ff */
[----:B--2---:R-:W-:Y:S05]  /*85c0*/  @!P0 BRA `(.L_x_158) ;  /* 0xfffffffc00f08947 */ /* 0x004fea000383ffff */
[----:B------:R-:W-:Y:S05]  /*85d0*/  BRA `(.L_x_159) ;  /* 0xffffffa400607947 */ /* 0x000fea000383ffff */
.L_x_42:
[----:B----4-:R-:W-:-:S07]  /*85e0*/  MOV R0, UR5 ;  /* 0x0000000500007c02 */ /* 0x010fce0008000f00 */
.L_x_160:
[----:B-1----:R1:W2:Y:S02]  /*85f0*/  SYNCS.PHASECHK.TRANS64.TRYWAIT P0, [R0+URZ], R3 ;  /* 0x00000003000075a7 */ /* 0x0022a400080011ff */
[----:B--2---:R-:W-:Y:S05]  /*8600*/  @!P0 NANOSLEEP.SYNCS 0x989680 ;  /* 0x009896800000895d */ /* 0x004fea0003900000 */
[----:B------:R-:W2:Y:S02]  /*8610*/  @!P0 SYNCS.PHASECHK.TRANS64 P0, [R0+URZ], R3 ;  /* 0x00000003000085a7 */ /* 0x000ea400080010ff */
[----:B--2---:R-:W-:Y:S05]  /*8620*/  @!P0 BRA `(.L_x_160) ;  /* 0xfffffffc00f08947 */ /* 0x004fea000383ffff */
[----:B------:R-:W-:Y:S05]  /*8630*/  BRA `(.L_x_161) ;  /* 0xffffffa4006c7947 */ /* 0x000fea000383ffff */
.L_x_43:
[----:B----4-:R-:W-:-:S07]  /*8640*/  MOV R0, UR5 ;  /* 0x0000000500007c02 */ /* 0x010fce0008000f00 */
.L_x_162:
[----:B-1----:R1:W2:Y:S02]  /*8650*/  SYNCS.PHASECHK.TRANS64.TRYWAIT P0, [R0+URZ], R3 ;  /* 0x00000003000075a7 */ /* 0x0022a400080011ff */
[----:B--2---:R-:W-:Y:S05]  /*8660*/  @!P0 NANOSLEEP.SYNCS 0x989680 ;  /* 0x009896800000895d */ /* 0x004fea0003900000 */
[----:B------:R-:W2:Y:S02]  /*8670*/  @!P0 SYNCS.PHASECHK.TRANS64 P0, [R0+URZ], R3 ;  /* 0x00000003000085a7 */ /* 0x000ea400080010ff */
[----:B--2---:R-:W-:Y:S05]  /*8680*/  @!P0 BRA `(.L_x_162) ;  /* 0xfffffffc00f08947 */ /* 0x004fea000383ffff */
[----:B------:R-:W-:Y:S05]  /*8690*/  BRA `(.L_x_163) ;  /* 0xffffffa400787947 */ /* 0x000fea000383ffff */
.L_x_44:
[----:B----4-:R-:W-:-:S07]  /*86a0*/  MOV R0, UR5 ;  /* 0x0000000500007c02 */ /* 0x010fce0008000f00 */
.L_x_164:
[----:B-1----:R1:W2:Y:S02]  /*86b0*/  SYNCS.PHASECHK.TRANS64.TRYWAIT P0, [R0+URZ], R3 ;  /* 0x00000003000075a7 */ /* 0x0022a400080011ff */
[----:B--2---:R-:W-:Y:S05]  /*86c0*/  @!P0 NANOSLEEP.SYNCS 0x989680 ;  /* 0x009896800000895d */ /* 0x004fea0003900000 */
[----:B------:R-:W2:Y:S02]  /*86d0*/  @!P0 SYNCS.PHASECHK.TRANS64 P0, [R0+URZ], R3 ;  /* 0x00000003000085a7 */ /* 0x000ea400080010ff */
[----:B--2---:R-:W-:Y:S05]  /*86e0*/  @!P0 BRA `(.L_x_164) ;  /* 0xfffffffc00f08947 */ /* 0x004fea000383ffff */
[----:B------:R-:W-:Y:S05]  /*86f0*/  BRA `(.L_x_165) ;  /* 0xffffffa400847947 */ /* 0x000fea000383ffff */
.L_x_45:
[----:B----4-:R-:W-:-:S07]  /*8700*/  MOV R0, UR5 ;  /* 0x0000000500007c02 */ /* 0x010fce0008000f00 */
.L_x_166:
[----:B-1----:R1:W2:Y:S02]  /*8710*/  SYNCS.PHASECHK.TRANS64.TRYWAIT P0, [R0+URZ], R3 ;  /* 0x00000003000075a7 */ /* 0x0022a400080011ff */
[----:B--2---:R-:W-:Y:S05]  /*8720*/  @!P0 NANOSLEEP.SYNCS 0x989680 ;  /* 0x009896800000895d */ /* 0x004fea0003900000 */
[----:B------:R-:W2:Y:S02]  /*8730*/  @!P0 SYNCS.PHASECHK.TRANS64 P0, [R0+URZ], R3 ;  /* 0x00000003000085a7 */ /* 0x000ea400080010ff */
[----:B--2---:R-:W-:Y:S05]  /*8740*/  @!P0 BRA `(.L_x_166) ;  /* 0xfffffffc00f08947 */ /* 0x004fea000383ffff */
[----:B------:R-:W-:Y:S05]  /*8750*/  BRA `(.L_x_167) ;  /* 0xffffffa400907947 */ /* 0x000fea000383ffff */
.L_x_46:
[----:B----4-:R-:W-:-:S07]  /*8760*/  MOV R0, UR5 ;  /* 0x0000000500007c02 */ /* 0x010fce0008000f00 */
.L_x_168:
[----:B-1----:R1:W2:Y:S02]  /*8770*/  SYNCS.PHASECHK.TRANS64.TRYWAIT P0, [R0+URZ], R3 ;  /* 0x00000003000075a7 */ /* 0x0022a400080011ff */
[----:B--2---:R-:W-:Y:S05]  /*8780*/  @!P0 NANOSLEEP.SYNCS 0x989680 ;  /* 0x009896800000895d */ /* 0x004fea0003900000 */
[----:B------:R-:W2:Y:S02]  /*8790*/  @!P0 SYNCS.PHASECHK.TRANS64 P0, [R0+URZ], R3 ;  /* 0x00000003000085a7 */ /* 0x000ea400080010ff */
[----:B--2---:R-:W-:Y:S05]  /*87a0*/  @!P0 BRA `(.L_x_168) ;  /* 0xfffffffc00f08947 */ /* 0x004fea000383ffff */
[----:B------:R-:W-:Y:S05]  /*87b0*/  BRA `(.L_x_169) ;  /* 0xffffffa4009c7947 */ /* 0x000fea000383ffff */
.L_x_47:
[----:B----4-:R-:W-:-:S07]  /*87c0*/  MOV R0, UR5 ;  /* 0x0000000500007c02 */ /* 0x010fce0008000f00 */
.L_x_170:
[----:B-1----:R1:W2:Y:S02]  /*87d0*/  SYNCS.PHASECHK.TRANS64.TRYWAIT P0, [R0+URZ], R3 ;  /* 0x00000003000075a7 */ /* 0x0022a400080011ff */
[----:B--2---:R-:W-:Y:S05]  /*87e0*/  @!P0 NANOSLEEP.SYNCS 0x989680 ;  /* 0x009896800000895d */ /* 0x004fea0003900000 */
[----:B------:R-:W2:Y:S02]  /*87f0*/  @!P0 SYNCS.PHASECHK.TRANS64 P0, [R0+URZ], R3 ;  /* 0x00000003000085a7 */ /* 0x000ea400080010ff */
[----:B--2---:R-:W-:Y:S05]  /*8800*/  @!P0 BRA `(.L_x_170) ;  /* 0xfffffffc00f08947 */ /* 0x004fea000383ffff */
[----:B------:R-:W-:Y:S05]  /*8810*/  BRA `(.L_x_171) ;  /* 0xffffffa400a87947 */ /* 0x000fea000383ffff */
.L_x_48:
[----:B----4-:R-:W-:-:S07]  /*8820*/  MOV R0, UR5 ;  /* 0x0000000500007c02 */ /* 0x010fce0008000f00 */
.L_x_172:
[----:B-1----:R1:W2:Y:S02]  /*8830*/  SYNCS.PHASECHK.TRANS64.TRYWAIT P0, [R0+URZ], R3 ;  /* 0x00000003000075a7 */ /* 0x0022a400080011ff */
[----:B--2---:R-:W-:Y:S05]  /*8840*/  @!P0 NANOSLEEP.SYNCS 0x989680 ;  /* 0x009896800000895d */ /* 0x004fea0003900000 */
[----:B------:R-:W2:Y:S02]  /*8850*/  @!P0 SYNCS.PHASECHK.TRANS64 P0, [R0+URZ], R3 ;  /* 0x00000003000085a7 */ /* 0x000ea400080010ff */
[----:B--2---:R-:W-:Y:S05]  /*8860*/  @!P0 BRA `(.L_x_172) ;  /* 0xfffffffc00f08947 */ /* 0x004fea000383ffff */
[----:B------:R-:W-:Y:S05]  /*8870*/  BRA `(.L_x_173) ;  /* 0xffffffa400b47947 */ /* 0x000fea000383ffff */
.L_x_49:
[----:B----4-:R-:W-:-:S07]  /*8880*/  MOV R0, UR5 ;  /* 0x0000000500007c02 */ /* 0x010fce0008000f00 */
.L_x_174:
[----:B-1----:R1:W2:Y:S02]  /*8890*/  SYNCS.PHASECHK.TRANS64.TRYWAIT P0, [R0+URZ], R3 ;  /* 0x00000003000075a7 */ /* 0x0022a400080011ff */
[----:B--2---:R-:W-:Y:S05]  /*88a0*/  @!P0 NANOSLEEP.SYNCS 0x989680 ;  /* 0x009896800000895d */ /* 0x004fea0003900000 */
[----:B------:R-:W2:Y:S02]  /*88b0*/  @!P0 SYNCS.PHASECHK.TRANS64 P0, [R0+URZ], R3 ;  /* 0x00000003000085a7 */ /* 0x000ea400080010ff */
[----:B--2---:R-:W-:Y:S05]  /*88c0*/  @!P0 BRA `(.L_x_174) ;  /* 0xfffffffc00f08947 */ /* 0x004fea000383ffff */
[----:B------:R-:W-:Y:S05]  /*88d0*/  BRA `(.L_x_175) ;  /* 0xffffffa400c07947 */ /* 0x000fea000383ffff */
.L_x_50:
[----:B----4-:R-:W-:-:S07]  /*88e0*/  MOV R0, UR5 ;  /* 0x0000000500007c02 */ /* 0x010fce0008000f00 */
.L_x_176:
[----:B-1----:R1:W2:Y:S02]  /*88f0*/  SYNCS.PHASECHK.TRANS64.TRYWAIT P0, [R0+URZ], R3 ;  /* 0x00000003000075a7 */ /* 0x0022a400080011ff */
[----:B--2---:R-:W-:Y:S05]  /*8900*/  @!P0 NANOSLEEP.SYNCS 0x989680 ;  /* 0x009896800000895d */ /* 0x004fea0003900000 */
[----:B------:R-:W2:Y:S02]  /*8910*/  @!P0 SYNCS.PHASECHK.TRANS64 P0, [R0+URZ], R3 ;  /* 0x00000003000085a7 */ /* 0x000ea400080010ff */
[----:B--2---:R-:W-:Y:S05]  /*8920*/  @!P0 BRA `(.L_x_176) ;  /* 0xfffffffc00f08947 */ /* 0x004fea000383ffff */
[----:B------:R-:W-:Y:S05]  /*8930*/  BRA `(.L_x_177) ;  /* 0xffffffa400cc7947 */ /* 0x000fea000383ffff */
.L_x_51:
[----:B----4-:R-:W-:-:S07]  /*8940*/  MOV R0, UR5 ;  /* 0x0000000500007c02 */ /* 0x010fce0008000f00 */
.L_x_178:
[----:B-1----:R1:W2:Y:S02]  /*8950*/  SYNCS.PHASECHK.TRANS64.TRYWAIT P0, [R0+URZ], R3 ;  /* 0x00000003000075a7 */ /* 0x0022a400080011ff */
[----:B--2---:R-:W-:Y:S05]  /*8960*/  @!P0 NANOSLEEP.SYNCS 0x989680 ;  /* 0x009896800000895d */ /* 0x004fea0003900000 */
[----:B------:R-:W2:Y:S02]  /*8970*/  @!P0 SYNCS.PHASECHK.TRANS64 P0, [R0+URZ], R3 ;  /* 0x00000003000085a7 */ /* 0x000ea400080010ff */
[----:B--2---:R-:W-:Y:S05]  /*8980*/  @!P0 BRA `(.L_x_178) ;  /* 0xfffffffc00f08947 */ /* 0x004fea000383ffff */
[----:B------:R-:W-:Y:S05]  /*8990*/  BRA `(.L_x_179) ;  /* 0xffffffa400d87947 */ /* 0x000fea000383ffff */
.L_x_52:
[----:B----4-:R-:W-:-:S07]  /*89a0*/  MOV R0, UR5 ;  /* 0x0000000500007c02 */ /* 0x010fce0008000f00 */
.L_x_180:
[----:B-1----:R1:W2:Y:S02]  /*89b0*/  SYNCS.PHASECHK.TRANS64.TRYWAIT P0, [R0+URZ], R3 ;  /* 0x00000003000075a7 */ /* 0x0022a400080011ff */
[----:B--2---:R-:W-:Y:S05]  /*89c0*/  @!P0 NANOSLEEP.SYNCS 0x989680 ;  /* 0x009896800000895d */ /* 0x004fea0003900000 */
[----:B------:R-:W2:Y:S02]  /*89d0*/  @!P0 SYNCS.PHASECHK.TRANS64 P0, [R0+URZ], R3 ;  /* 0x00000003000085a7 */ /* 0x000ea400080010ff */
[----:B--2---:R-:W-:Y:S05]  /*89e0*/  @!P0 BRA `(.L_x_180) ;  /* 0xfffffffc00f08947 */ /* 0x004fea000383ffff */
[----:B------:R-:W-:Y:S05]  /*89f0*/  BRA `(.L_x_181) ;  /* 0xffffffa400e47947 */ /* 0x000fea000383ffff */
.L_x_53:
[----:B----4-:R-:W-:-:S07]  /*8a00*/  MOV R0, UR5 ;  /* 0x0000000500007c02 */ /* 0x010fce0008000f00 */
.L_x_182:
[----:B-1----:R1:W2:Y:S02]  /*8a10*/  SYNCS.PHASECHK.TRANS64.TRYWAIT P0, [R0+URZ], R3 ;  /* 0x00000003000075a7 */ /* 0x0022a400080011ff */
[----:B--2---:R-:W-:Y:S05]  /*8a20*/  @!P0 NANOSLEEP.SYNCS 0x989680 ;  /* 0x009896800000895d */ /* 0x004fea0003900000 */
[----:B------:R-:W2:Y:S02]  /*8a30*/  @!P0 SYNCS.PHASECHK.TRANS64 P0, [R0+URZ], R3 ;  /* 0x00000003000085a7 */ /* 0x000ea400080010ff */
[----:B--2---:R-:W-:Y:S05]  /*8a40*/  @!P0 BRA `(.L_x_182) ;  /* 0xfffffffc00f08947 */ /* 0x004fea000383ffff */
[----:B------:R-:W-:Y:S05]  /*8a50*/  BRA `(.L_x_183) ;  /* 0xffffffa400f07947 */ /* 0x000fea000383ffff */
.L_x_54:
[----:B----4-:R-:W-:-:S07]  /*8a60*/  MOV R0, UR5 ;  /* 0x0000000500007c02 */ /* 0x010fce0008000f00 */
.L_x_184:
[----:B-1----:R1:W2:Y:S02]  /*8a70*/  SYNCS.PHASECHK.TRANS64.TRYWAIT P0, [R0+URZ], R3 ;  /* 0x00000003000075a7 */ /* 0x0022a400080011ff */
[----:B--2---:R-:W-:Y:S05]  /*8a80*/  @!P0 NANOSLEEP.SYNCS 0x989680 ;  /* 0x009896800000895d */ /* 0x004fea0003900000 */
[----:B------:R-:W2:Y:S02]  /*8a90*/  @!P0 SYNCS.PHASECHK.TRANS64 P0, [R0+URZ], R3 ;  /* 0x00000003000085a7 */ /* 0x000ea400080010ff */
[----:B--2---:R-:W-:Y:S05]  /*8aa0*/  @!P0 BRA `(.L_x_184) ;  /* 0xfffffffc00f08947 */ /* 0x004fea000383ffff */
[----:B------:R-:W-:Y:S05]  /*8ab0*/  BRA `(.L_x_185) ;  /* 0xffffffa400fc7947 */ /* 0x000fea000383ffff */
.L_x_55:
[----:B----4-:R-:W-:-:S07]  /*8ac0*/  MOV R0, UR5 ;  /* 0x0000000500007c02 */ /* 0x010fce0008000f00 */
.L_x_186:
[----:B-1----:R1:W2:Y:S02]  /*8ad0*/  SYNCS.PHASECHK.TRANS64.TRYWAIT P0, [R0+URZ], R3 ;  /* 0x00000003000075a7 */ /* 0x0022a400080011ff */
[----:B--2---:R-:W-:Y:S05]  /*8ae0*/  @!P0 NANOSLEEP.SYNCS 0x989680 ;  /* 0x009896800000895d */ /* 0x004fea0003900000 */
[----:B------:R-:W2:Y:S02]  /*8af0*/  @!P0 SYNCS.PHASECHK.TRANS64 P0, [R0+URZ], R3 ;  /* 0x00000003000085a7 */ /* 0x000ea400080010ff */
[----:B--2---:R-:W-:Y:S05]  /*8b00*/  @!P0 BRA `(.L_x_186) ;  /* 0xfffffffc00f08947 */ /* 0x004fea000383ffff */
[----:B------:R-:W-:Y:S05]  /*8b10*/  BRA `(.L_x_187) ;  /* 0xffffffa800087947 */ /* 0x000fea000383ffff */
.L_x_56:
[----:B----4-:R-:W-:-:S07]  /*8b20*/  MOV R0, UR5 ;  /* 0x0000000500007c02 */ /* 0x010fce0008000f00 */
.L_x_188:
[----:B-1----:R1:W2:Y:S02]  /*8b30*/  SYNCS.PHASECHK.TRANS64.TRYWAIT P0, [R0+URZ], R3 ;  /* 0x00000003000075a7 */ /* 0x0022a400080011ff */
[----:B--2---:R-:W-:Y:S05]  /*8b40*/  @!P0 NANOSLEEP.SYNCS 0x989680 ;  /* 0x009896800000895d */ /* 0x004fea0003900000 */
[----:B------:R-:W2:Y:S02]  /*8b50*/  @!P0 SYNCS.PHASECHK.TRANS64 P0, [R0+URZ], R3 ;  /* 0x00000003000085a7 */ /* 0x000ea400080010ff */
[----:B--2---:R-:W-:Y:S05]  /*8b60*/  @!P0 BRA `(.L_x_188) ;  /* 0xfffffffc00f08947 */ /* 0x004fea000383ffff */
[----:B------:R-:W-:Y:S05]  /*8b70*/  BRA `(.L_x_189) ;  /* 0xffffffa800147947 */ /* 0x000fea000383ffff */
.L_x_57:
[----:B----4-:R-:W-:-:S07]  /*8b80*/  MOV R0, UR5 ;  /* 0x0000000500007c02 */ /* 0x010fce0008000f00 */
.L_x_190:
[----:B-1----:R1:W2:Y:S02]  /*8b90*/  SYNCS.PHASECHK.TRANS64.TRYWAIT P0, [R0+URZ], R3 ;  /* 0x00000003000075a7 */ /* 0x0022a400080011ff */
[----:B--2---:R-:W-:Y:S05]  /*8ba0*/  @!P0 NANOSLEEP.SYNCS 0x989680 ;  /* 0x009896800000895d */ /* 0x004fea0003900000 */
[----:B------:R-:W2:Y:S02]  /*8bb0*/  @!P0 SYNCS.PHASECHK.TRANS64 P0, [R0+URZ], R3 ;  /* 0x00000003000085a7 */ /* 0x000ea400080010ff */
[----:B--2---:R-:W-:Y:S05]  /*8bc0*/  @!P0 BRA `(.L_x_190) ;  /* 0xfffffffc00f08947 */ /* 0x004fea000383ffff */
[----:B------:R-:W-:Y:S05]  /*8bd0*/  BRA `(.L_x_191) ;  /* 0xffffffa800207947 */ /* 0x000fea000383ffff */
.L_x_58:
[----:B----4-:R-:W-:-:S07]  /*8be0*/  MOV R0, UR5 ;  /* 0x0000000500007c02 */ /* 0x010fce0008000f00 */
.L_x_192:
[----:B-1----:R1:W2:Y:S02]  /*8bf0*/  SYNCS.PHASECHK.TRANS64.TRYWAIT P0, [R0+URZ], R3 ;  /* 0x00000003000075a7 */ /* 0x0022a400080011ff */
[----:B--2---:R-:W-:Y:S05]  /*8c00*/  @!P0 NANOSLEEP.SYNCS 0x989680 ;  /* 0x009896800000895d */ /* 0x004fea0003900000 */
[----:B------:R-:W2:Y:S02]  /*8c10*/  @!P0 SYNCS.PHASECHK.TRANS64 P0, [R0+URZ], R3 ;  /* 0x00000003000085a7 */ /* 0x000ea400080010ff */
[----:B--2---:R-:W-:Y:S05]  /*8c20*/  @!P0 BRA `(.L_x_192) ;  /* 0xfffffffc00f08947 */ /* 0x004fea000383ffff */
[----:B------:R-:W-:Y:S05]  /*8c30*/  BRA `(.L_x_193) ;  /* 0xffffffa8002c7947 */ /* 0x000fea000383ffff */
.L_x_59:
[----:B----4-:R-:W-:-:S07]  /*8c40*/  MOV R0, UR5 ;  /* 0x0000000500007c02 */ /* 0x010fce0008000f00 */
.L_x_194:
[----:B-1----:R1:W2:Y:S02]  /*8c50*/  SYNCS.PHASECHK.TRANS64.TRYWAIT P0, [R0+URZ], R3 ;  /* 0x00000003000075a7 */ /* 0x0022a400080011ff */
[----:B--2---:R-:W-:Y:S05]  /*8c60*/  @!P0 NANOSLEEP.SYNCS 0x989680 ;  /* 0x009896800000895d */ /* 0x004fea0003900000 */
[----:B------:R-:W2:Y:S02]  /*8c70*/  @!P0 SYNCS.PHASECHK.TRANS64 P0, [R0+URZ], R3 ;  /* 0x00000003000085a7 */ /* 0x000ea400080010ff */
[----:B--2---:R-:W-:Y:S05]  /*8c80*/  @!P0 BRA `(.L_x_194) ;  /* 0xfffffffc00f08947 */ /* 0x004fea000383ffff */
[----:B------:R-:W-:Y:S05]  /*8c90*/  BRA `(.L_x_195) ;  /* 0xffffffa800387947 */ /* 0x000fea000383ffff */
.L_x_60:
[----:B----4-:R-:W-:-:S07]  /*8ca0*/  MOV R0, UR5 ;  /* 0x0000000500007c02 */ /* 0x010fce0008000f00 */
.L_x_196:
[----:B-1----:R1:W2:Y:S02]  /*8cb0*/  SYNCS.PHASECHK.TRANS64.TRYWAIT P0, [R0+URZ], R3 ;  /* 0x00000003000075a7 */ /* 0x0022a400080011ff */
[----:B--2---:R-:W-:Y:S05]  /*8cc0*/  @!P0 NANOSLEEP.SYNCS 0x989680 ;  /* 0x009896800000895d */ /* 0x004fea0003900000 */
[----:B------:R-:W2:Y:S02]  /*8cd0*/  @!P0 SYNCS.PHASECHK.TRANS64 P0, [R0+URZ], R3 ;  /* 0x00000003000085a7 */ /* 0x000ea400080010ff */
[----:B--2---:R-:W-:Y:S05]  /*8ce0*/  @!P0 BRA `(.L_x_196) ;  /* 0xfffffffc00f08947 */ /* 0x004fea000383ffff */
[----:B------:R-:W-:Y:S05]  /*8cf0*/  BRA `(.L_x_197) ;  /* 0xffffffa800447947 */ /* 0x000fea000383ffff */
.L_x_61:
[----:B----4-:R-:W-:-:S07]  /*8d00*/  MOV R0, UR5 ;  /* 0x0000000500007c02 */ /* 0x010fce0008000f00 */
.L_x_198:
[----:B-1----:R1:W2:Y:S02]  /*8d10*/  SYNCS.PHASECHK.TRANS64.TRYWAIT P0, [R0+URZ], R3 ;  /* 0x00000003000075a7 */ /* 0x0022a400080011ff */
[----:B--2---:R-:W-:Y:S05]  /*8d20*/  @!P0 NANOSLEEP.SYNCS 0x989680 ;  /* 0x009896800000895d */ /* 0x004fea0003900000 */
[----:B------:R-:W2:Y:S02]  /*8d30*/  @!P0 SYNCS.PHASECHK.TRANS64 P0, [R0+URZ], R3 ;  /* 0x00000003000085a7 */ /* 0x000ea400080010ff */
[----:B--2---:R-:W-:Y:S05]  /*8d40*/  @!P0 BRA `(.L_x_198) ;  /* 0xfffffffc00f08947 */ /* 0x004fea000383ffff */
[----:B------:R-:W-:Y:S05]  /*8d50*/  BRA `(.L_x_199) ;  /* 0xffffffa800507947 */ /* 0x000fea000383ffff */
.L_x_62:
[----:B----4-:R-:W-:-:S07]  /*8d60*/  MOV R0, UR5 ;  /* 0x0000000500007c02 */ /* 0x010fce0008000f00 */
.L_x_200:
[----:B-1----:R1:W2:Y:S02]  /*8d70*/  SYNCS.PHASECHK.TRANS64.TRYWAIT P0, [R0+URZ], R3 ;  /* 0x00000003000075a7 */ /* 0x0022a400080011ff */
[----:B--2---:R-:W-:Y:S05]  /*8d80*/  @!P0 NANOSLEEP.SYNCS 0x989680 ;  /* 0x009896800000895d */ /* 0x004fea0003900000 */
[----:B------:R-:W2:Y:S02]  /*8d90*/  @!P0 SYNCS.PHASECHK.TRANS64 P0, [R0+URZ], R3 ;  /* 0x00000003000085a7 */ /* 0x000ea400080010ff */
[----:B--2---:R-:W-:Y:S05]  /*8da0*/  @!P0 BRA `(.L_x_200) ;  /* 0xfffffffc00f08947 */ /* 0x004fea000383ffff */
[----:B------:R-:W-:Y:S05]  /*8db0*/  BRA `(.L_x_201) ;  /* 0xffffffa8005c7947 */ /* 0x000fea000383ffff */
.L_x_63:
[----:B----4-:R-:W-:-:S07]  /*8dc0*/  MOV R0, UR5 ;  /* 0x0000000500007c02 */ /* 0x010fce0008000f00 */
.L_x_202:
[----:B-1----:R1:W2:Y:S02]  /*8dd0*/  SYNCS.PHASECHK.TRANS64.TRYWAIT P0, [R0+URZ], R3 ;  /* 0x00000003000075a7 */ /* 0x0022a400080011ff */
[----:B--2---:R-:W-:Y:S05]  /*8de0*/  @!P0 NANOSLEEP.SYNCS 0x989680 ;  /* 0x009896800000895d */ /* 0x004fea0003900000 */
[----:B------:R-:W2:Y:S02]  /*8df0*/  @!P0 SYNCS.PHASECHK.TRANS64 P0, [R0+URZ], R3 ;  /* 0x00000003000085a7 */ /* 0x000ea400080010ff */
[----:B--2---:R-:W-:Y:S05]  /*8e00*/  @!P0 BRA `(.L_x_202) ;  /* 0xfffffffc00f08947 */ /* 0x004fea000383ffff */
[----:B------:R-:W-:Y:S05]  /*8e10*/  BRA `(.L_x_203) ;  /* 0xffffffa800687947 */ /* 0x000fea000383ffff */
.L_x_64:
[----:B----4-:R-:W-:-:S07]  /*8e20*/  MOV R0, UR5 ;  /* 0x0000000500007c02 */ /* 0x010fce0008000f00 */
.L_x_204:
[----:B-1----:R1:W2:Y:S02]  /*8e30*/  SYNCS.PHASECHK.TRANS64.TRYWAIT P0, [R0+URZ], R3 ;  /* 0x00000003000075a7 */ /* 0x0022a400080011ff */
[----:B--2---:R-:W-:Y:S05]  /*8e40*/  @!P0 NANOSLEEP.SYNCS 0x989680 ;  /* 0x009896800000895d */ /* 0x004fea0003900000 */
[----:B------:R-:W2:Y:S02]  /*8e50*/  @!P0 SYNCS.PHASECHK.TRANS64 P0, [R0+URZ], R3 ;  /* 0x00000003000085a7 */ /* 0x000ea400080010ff */
[----:B--2---:R-:W-:Y:S05]  /*8e60*/  @!P0 BRA `(.L_x_204) ;  /* 0xfffffffc00f08947 */ /* 0x004fea000383ffff */
[----:B------:R-:W-:Y:S05]  /*8e70*/  BRA `(.L_x_205) ;  /* 0xffffffa800747947 */ /* 0x000fea000383ffff */
.L_x_65:
[----:B----4-:R-:W-:-:S07]  /*8e80*/  MOV R0, UR5 ;  /* 0x0000000500007c02 */ /* 0x010fce0008000f00 */
.L_x_206:
[----:B-1----:R1:W2:Y:S02]  /*8e90*/  SYNCS.PHASECHK.TRANS64.TRYWAIT P0, [R0+URZ], R3 ;  /* 0x00000003000075a7 */ /* 0x0022a400080011ff */
[----:B--2---:R-:W-:Y:S05]  /*8ea0*/  @!P0 NANOSLEEP.SYNCS 0x989680 ;  /* 0x009896800000895d */ /* 0x004fea0003900000 */
[----:B------:R-:W2:Y:S02]  /*8eb0*/  @!P0 SYNCS.PHASECHK.TRANS64 P0, [R0+URZ], R3 ;  /* 0x00000003000085a7 */ /* 0x000ea400080010ff */
[----:B--2---:R-:W-:Y:S05]  /*8ec0*/  @!P0 BRA `(.L_x_206) ;  /* 0xfffffffc00f08947 */ /* 0x004fea000383ffff */
[----:B------:R-:W-:Y:S05]  /*8ed0*/  BRA `(.L_x_207) ;  /* 0xffffffa800807947 */ /* 0x000fea000383ffff */
.L_x_66:
[----:B----4-:R-:W-:-:S07]  /*8ee0*/  MOV R0, UR5 ;  /* 0x0000000500007c02 */ /* 0x010fce0008000f00 */
.L_x_208:
[----:B-1----:R1:W2:Y:S02]  /*8ef0*/  SYNCS.PHASECHK.TRANS64.TRYWAIT P0, [R0+URZ], R3 ;  /* 0x00000003000075a7 */ /* 0x0022a400080011ff */
[----:B--2---:R-:W-:Y:S05]  /*8f00*/  @!P0 NANOSLEEP.SYNCS 0x989680 ;  /* 0x009896800000895d */ /* 0x004fea0003900000 */
[----:B------:R-:W2:Y:S02]  /*8f10*/  @!P0 SYNCS.PHASECHK.TRANS64 P0, [R0+URZ], R3 ;  /* 0x00000003000085a7 */ /* 0x000ea400080010ff */
[----:B--2---:R-:W-:Y:S05]  /*8f20*/  @!P0 BRA `(.L_x_208) ;  /* 0xfffffffc00f08947 */ /* 0x004fea000383ffff */
[----:B------:R-:W-:Y:S05]  /*8f30*/  BRA `(.L_x_209) ;  /* 0xffffffa8008c7947 */ /* 0x000fea000383ffff */
.L_x_67:
[----:B----4-:R-:W-:-:S07]  /*8f40*/  MOV R0, UR5 ;  /* 0x0000000500007c02 */ /* 0x010fce0008000f00 */
.L_x_210:
[----:B-1----:R1:W2:Y:S02]  /*8f50*/  SYNCS.PHASECHK.TRANS64.TRYWAIT P0, [R0+URZ], R3 ;  /* 0x00000003000075a7 */ /* 0x0022a400080011ff */
[----:B--2---:R-:W-:Y:S05]  /*8f60*/  @!P0 NANOSLEEP.SYNCS 0x989680 ;  /* 0x009896800000895d */ /* 0x004fea0003900000 */
[----:B------:R-:W2:Y:S02]  /*8f70*/  @!P0 SYNCS.PHASECHK.TRANS64 P0, [R0+URZ], R3 ;  /* 0x00000003000085a7 */ /* 0x000ea400080010ff */
[----:B--2---:R-:W-:Y:S05]  /*8f80*/  @!P0 BRA `(.L_x_210) ;  /* 0xfffffffc00f08947 */ /* 0x004fea000383ffff */
[----:B------:R-:W-:Y:S05]  /*8f90*/  BRA `(.L_x_211) ;  /* 0xffffffa800987947 */ /* 0x000fea000383ffff */
.L_x_68:
[----:B----4-:R-:W-:-:S07]  /*8fa0*/  MOV R0, UR5 ;  /* 0x0000000500007c02 */ /* 0x010fce0008000f00 */
.L_x_212:
[----:B-1----:R1:W2:Y:S02]  /*8fb0*/  SYNCS.PHASECHK.TRANS64.TRYWAIT P0, [R0+URZ], R3 ;  /* 0x00000003000075a7 */ /* 0x0022a400080011ff */
[----:B--2---:R-:W-:Y:S05]  /*8fc0*/  @!P0 NANOSLEEP.SYNCS 0x989680 ;  /* 0x009896800000895d */ /* 0x004fea0003900000 */
[----:B------:R-:W2:Y:S02]  /*8fd0*/  @!P0 SYNCS.PHASECHK.TRANS64 P0, [R0+URZ], R3 ;  /* 0x00000003000085a7 */ /* 0x000ea400080010ff */
[----:B--2---:R-:W-:Y:S05]  /*8fe0*/  @!P0 BRA `(.L_x_212) ;  /* 0xfffffffc00f08947 */ /* 0x004fea000383ffff */
[----:B------:R-:W-:Y:S05]  /*8ff0*/  BRA `(.L_x_213) ;  /* 0xffffffa800a47947 */ /* 0x000fea000383ffff */
.L_x_69:
[----:B----4-:R-:W-:-:S07]  /*9000*/  MOV R0, UR5 ;  /* 0x0000000500007c02 */ /* 0x010fce0008000f00 */
.L_x_214:
[----:B-1----:R1:W2:Y:S02]  /*9010*/  SYNCS.PHASECHK.TRANS64.TRYWAIT P0, [R0+URZ], R3 ;  /* 0x00000003000075a7 */ /* 0x0022a400080011ff */
[----:B--2---:R-:W-:Y:S05]  /*9020*/  @!P0 NANOSLEEP.SYNCS 0x989680 ;  /* 0x009896800000895d */ /* 0x004fea0003900000 */
[----:B------:R-:W2:Y:S02]  /*9030*/  @!P0 SYNCS.PHASECHK.TRANS64 P0, [R0+URZ], R3 ;  /* 0x00000003000085a7 */ /* 0x000ea400080010ff */
[----:B--2---:R-:W-:Y:S05]  /*9040*/  @!P0 BRA `(.L_x_214) ;  /* 0xfffffffc00f08947 */ /* 0x004fea000383ffff */
[----:B------:R-:W-:Y:S05]  /*9050*/  BRA `(.L_x_215) ;  /* 0xffffffa800b07947 */ /* 0x000fea000383ffff */
.L_x_70:
[----:B----4-:R-:W-:-:S07]  /*9060*/  MOV R0, UR5 ;  /* 0x0000000500007c02 */ /* 0x010fce0008000f00 */
.L_x_216:
[----:B-1----:R1:W2:Y:S02]  /*9070*/  SYNCS.PHASECHK.TRANS64.TRYWAIT P0, [R0+URZ], R3 ;  /* 0x00000003000075a7 */ /* 0x0022a400080011ff */
[----:B--2---:R-:W-:Y:S05]  /*9080*/  @!P0 NANOSLEEP.SYNCS 0x989680 ;  /* 0x009896800000895d */ /* 0x004fea0003900000 */
[----:B------:R-:W2:Y:S02]  /*9090*/  @!P0 SYNCS.PHASECHK.TRANS64 P0, [R0+URZ], R3 ;  /* 0x00000003000085a7 */ /* 0x000ea400080010ff */
[----:B--2---:R-:W-:Y:S05]  /*90a0*/  @!P0 BRA `(.L_x_216) ;  /* 0xfffffffc00f08947 */ /* 0x004fea000383ffff */
[----:B------:R-:W-:Y:S05]  /*90b0*/  BRA `(.L_x_217) ;  /* 0xffffffa800bc7947 */ /* 0x000fea000383ffff */
.L_x_71:
[----:B----4-:R-:W-:-:S07]  /*90c0*/  MOV R0, UR5 ;  /* 0x0000000500007c02 */ /* 0x010fce0008000f00 */
.L_x_218:
[----:B-1----:R1:W2:Y:S02]  /*90d0*/  SYNCS.PHASECHK.TRANS64.TRYWAIT P0, [R0+URZ], R3 ;  /* 0x00000003000075a7 */ /* 0x0022a400080011ff */
[----:B--2---:R-:W-:Y:S05]  /*90e0*/  @!P0 NANOSLEEP.SYNCS 0x989680 ;  /* 0x009896800000895d */ /* 0x004fea0003900000 */
[----:B------:R-:W2:Y:S02]  /*90f0*/  @!P0 SYNCS.PHASECHK.TRANS64 P0, [R0+URZ], R3 ;  /* 0x00000003000085a7 */ /* 0x000ea400080010ff */
[----:B--2---:R-:W-:Y:S05]  /*9100*/  @!P0 BRA `(.L_x_218) ;  /* 0xfffffffc00f08947 */ /* 0x004fea000383ffff */
[----:B------:R-:W-:Y:S05]  /*9110*/  BRA `(.L_x_219) ;  /* 0xffffffa800c87947 */ /* 0x000fea000383ffff */
.L_x_72:
[----:B----4-:R-:W-:-:S07]  /*9120*/  MOV R0, UR5 ;  /* 0x0000000500007c02 */ /* 0x010fce0008000f00 */
.L_x_220:
[----:B-1----:R1:W2:Y:S02]  /*9130*/  SYNCS.PHASECHK.TRANS64.TRYWAIT P0, [R0+URZ], R3 ;  /* 0x00000003000075a7 */ /* 0x0022a400080011ff */
[----:B--2---:R-:W-:Y:S05]  /*9140*/  @!P0 NANOSLEEP.SYNCS 0x989680 ;  /* 0x009896800000895d */ /* 0x004fea0003900000 */
[----:B------:R-:W2:Y:S02]  /*9150*/  @!P0 SYNCS.PHASECHK.TRANS64 P0, [R0+URZ], R3 ;  /* 0x00000003000085a7 */ /* 0x000ea400080010ff */
[----:B--2---:R-:W-:Y:S05]  /*9160*/  @!P0 BRA `(.L_x_220) ;  /* 0xfffffffc00f08947 */ /* 0x004fea000383ffff */
[----:B------:R-:W-:Y:S05]  /*9170*/  BRA `(.L_x_221) ;  /* 0xffffffa800d47947 */ /* 0x000fea000383ffff */
.L_x_73:
[----:B----4-:R-:W-:-:S07]  /*9180*/  MOV R0, UR5 ;  /* 0x0000000500007c02 */ /* 0x010fce0008000f00 */
.L_x_222:
[----:B-1----:R1:W2:Y:S02]  /*9190*/  SYNCS.PHASECHK.TRANS64.TRYWAIT P0, [R0+URZ], R3 ;  /* 0x00000003000075a7 */ /* 0x0022a400080011ff */
[----:B--2---:R-:W-:Y:S05]  /*91a0*/  @!P0 NANOSLEEP.SYNCS 0x989680 ;  /* 0x009896800000895d */ /* 0x004fea0003900000 */
[----:B------:R-:W2:Y:S02]  /*91b0*/  @!P0 SYNCS.PHASECHK.TRANS64 P0, [R0+URZ], R3 ;  /* 0x00000003000085a7 */ /* 0x000ea400080010ff */
[----:B--2---:R-:W-:Y:S05]  /*91c0*/  @!P0 BRA `(.L_x_222) ;  /* 0xfffffffc00f08947 */ /* 0x004fea000383ffff */
[----:B------:R-:W-:Y:S05]  /*91d0*/  BRA `(.L_x_223) ;  /* 0xffffffa800e07947 */ /* 0x000fea000383ffff */
.L_x_74:
[----:B----4-:R-:W-:-:S07]  /*91e0*/  MOV R0, UR5 ;  /* 0x0000000500007c02 */ /* 0x010fce0008000f00 */
.L_x_224:
[----:B-1----:R1:W2:Y:S02]  /*91f0*/  SYNCS.PHASECHK.TRANS64.TRYWAIT P0, [R0+URZ], R3 ;  /* 0x00000003000075a7 */ /* 0x0022a400080011ff */
[----:B--2---:R-:W-:Y:S05]  /*9200*/  @!P0 NANOSLEEP.SYNCS 0x989680 ;  /* 0x009896800000895d */ /* 0x004fea0003900000 */
[----:B------:R-:W2:Y:S02]  /*9210*/  @!P0 SYNCS.PHASECHK.TRANS64 P0, [R0+URZ], R3 ;  /* 0x00000003000085a7 */ /* 0x000ea400080010ff */
[----:B--2---:R-:W-:Y:S05]  /*9220*/  @!P0 BRA `(.L_x_224) ;  /* 0xfffffffc00f08947 */ /* 0x004fea000383ffff */
[----:B------:R-:W-:Y:S05]  /*9230*/  BRA `(.L_x_225) ;  /* 0xffffffa800ec7947 */ /* 0x000fea000383ffff */
.L_x_75:
[----:B----4-:R-:W-:-:S07]  /*9240*/  MOV R0, UR5 ;  /* 0x0000000500007c02 */ /* 0x010fce0008000f00 */
.L_x_226:
[----:B-1----:R1:W2:Y:S02]  /*9250*/  SYNCS.PHASECHK.TRANS64.TRYWAIT P0, [R0+URZ], R3 ;  /* 0x00000003000075a7 */ /* 0x0022a400080011ff */
[----:B--2---:R-:W-:Y:S05]  /*9260*/  @!P0 NANOSLEEP.SYNCS 0x989680 ;  /* 0x009896800000895d */ /* 0x004fea0003900000 */
[----:B------:R-:W2:Y:S02]  /*9270*/  @!P0 SYNCS.PHASECHK.TRANS64 P0, [R0+URZ], R3 ;  /* 0x00000003000085a7 */ /* 0x000ea400080010ff */
[----:B--2---:R-:W-:Y:S05]  /*9280*/  @!P0 BRA `(.L_x_226) ;  /* 0xfffffffc00f08947 */ /* 0x004fea000383ffff */
[----:B------:R-:W-:Y:S05]  /*9290*/  BRA `(.L_x_227) ;  /* 0xffffffa800f87947 */ /* 0x000fea000383ffff */
.L_x_76:
[----:B----4-:R-:W-:-:S07]  /*92a0*/  MOV R0, UR5 ;  /* 0x0000000500007c02 */ /* 0x010fce0008000f00 */
.L_x_228:
[----:B-1----:R1:W2:Y:S02]  /*92b0*/  SYNCS.PHASECHK.TRANS64.TRYWAIT P0, [R0+URZ], R3 ;  /* 0x00000003000075a7 */ /* 0x0022a400080011ff */
[----:B--2---:R-:W-:Y:S05]  /*92c0*/  @!P0 NANOSLEEP.SYNCS 0x989680 ;  /* 0x009896800000895d */ /* 0x004fea0003900000 */
[----:B------:R-:W2:Y:S02]  /*92d0*/  @!P0 SYNCS.PHASECHK.TRANS64 P0, [R0+URZ], R3 ;  /* 0x00000003000085a7 */ /* 0x000ea400080010ff */
[----:B--2---:R-:W-:Y:S05]  /*92e0*/  @!P0 BRA `(.L_x_228) ;  /* 0xfffffffc00f08947 */ /* 0x004fea000383ffff */
[----:B------:R-:W-:Y:S05]  /*92f0*/  BRA `(.L_x_229) ;  /* 0xffffffac00047947 */ /* 0x000fea000383ffff */
.L_x_77:
[----:B----4-:R-:W-:-:S07]  /*9300*/  MOV R0, UR5 ;  /* 0x0000000500007c02 */ /* 0x010fce0008000f00 */
.L_x_230:
[----:B-1----:R1:W2:Y:S02]  /*9310*/  SYNCS.PHASECHK.TRANS64.TRYWAIT P0, [R0+URZ], R3 ;  /* 0x00000003000075a7 */ /* 0x0022a400080011ff */
[----:B--2---:R-:W-:Y:S05]  /*9320*/  @!P0 NANOSLEEP.SYNCS 0x989680 ;  /* 0x009896800000895d */ /* 0x004fea0003900000 */
[----:B------:R-:W2:Y:S02]  /*9330*/  @!P0 SYNCS.PHASECHK.TRANS64 P0, [R0+URZ], R3 ;  /* 0x00000003000085a7 */ /* 0x000ea400080010ff */
[----:B--2---:R-:W-:Y:S05]  /*9340*/  @!P0 BRA `(.L_x_230) ;  /* 0xfffffffc00f08947 */ /* 0x004fea000383ffff */
[----:B------:R-:W-:Y:S05]  /*9350*/  BRA `(.L_x_231) ;  /* 0xffffffac00107947 */ /* 0x000fea000383ffff */
.L_x_78:
[----:B----4-:R-:W-:-:S07]  /*9360*/  MOV R0, UR5 ;  /* 0x0000000500007c02 */ /* 0x010fce0008000f00 */
.L_x_232:
[----:B-1----:R1:W2:Y:S02]  /*9370*/  SYNCS.PHASECHK.TRANS64.TRYWAIT P0, [R0+URZ], R3 ;  /* 0x00000003000075a7 */ /* 0x0022a400080011ff */
[----:B--2---:R-:W-:Y:S05]  /*9380*/  @!P0 NANOSLEEP.SYNCS 0x989680 ;  /* 0x009896800000895d */ /* 0x004fea0003900000 */
[----:B------:R-:W2:Y:S02]  /*9390*/  @!P0 SYNCS.PHASECHK.TRANS64 P0, [R0+URZ], R3 ;  /* 0x00000003000085a7 */ /* 0x000ea400080010ff */
[----:B--2---:R-:W-:Y:S05]  /*93a0*/  @!P0 BRA `(.L_x_232) ;  /* 0xfffffffc00f08947 */ /* 0x004fea000383ffff */
[----:B------:R-:W-:Y:S05]  /*93b0*/  BRA `(.L_x_233) ;  /* 0xffffffac001c7947 */ /* 0x000fea000383ffff */
.L_x_79:
[----:B----4-:R-:W-:-:S07]  /*93c0*/  MOV R0, UR5 ;  /* 0x0000000500007c02 */ /* 0x010fce0008000f00 */
.L_x_234:
[----:B-1----:R1:W2:Y:S02]  /*93d0*/  SYNCS.PHASECHK.TRANS64.TRYWAIT P0, [R0+URZ], R3 ;  /* 0x00000003000075a7 */ /* 0x0022a400080011ff */
[----:B--2---:R-:W-:Y:S05]  /*93e0*/  @!P0 NANOSLEEP.SYNCS 0x989680 ;  /* 0x009896800000895d */ /* 0x004fea0003900000 */
[----:B------:R-:W2:Y:S02]  /*93f0*/  @!P0 SYNCS.PHASECHK.TRANS64 P0, [R0+URZ], R3 ;  /* 0x00000003000085a7 */ /* 0x000ea400080010ff */
[----:B--2---:R-:W-:Y:S05]  /*9400*/  @!P0 BRA `(.L_x_234) ;  /* 0xfffffffc00f08947 */ /* 0x004fea000383ffff */
[----:B------:R-:W-:Y:S05]  /*9410*/  BRA `(.L_x_235) ;  /* 0xffffffac00287947 */ /* 0x000fea000383ffff */
.L_x_80:
[----:B----4-:R-:W-:-:S07]  /*9420*/  MOV R0, UR5 ;  /* 0x0000000500007c02 */ /* 0x010fce0008000f00 */
.L_x_236:
[----:B-1----:R1:W2:Y:S02]  /*9430*/  SYNCS.PHASECHK.TRANS64.TRYWAIT P0, [R0+URZ], R3 ;  /* 0x00000003000075a7 */ /* 0x0022a400080011ff */
[----:B--2---:R-:W-:Y:S05]  /*9440*/  @!P0 NANOSLEEP.SYNCS 0x989680 ;  /* 0x009896800000895d */ /* 0x004fea0003900000 */
[----:B------:R-:W2:Y:S02]  /*9450*/  @!P0 SYNCS.PHASECHK.TRANS64 P0, [R0+URZ], R3 ;  /* 0x00000003000085a7 */ /* 0x000ea400080010ff */
[----:B--2---:R-:W-:Y:S05]  /*9460*/  @!P0 BRA `(.L_x_236) ;  /* 0xfffffffc00f08947 */ /* 0x004fea000383ffff */
[----:B------:R-:W-:Y:S05]  /*9470*/  BRA `(.L_x_237) ;  /* 0xffffffac00347947 */ /* 0x000fea000383ffff */
.L_x_81:
[----:B----4-:R-:W-:-:S07]  /*9480*/  MOV R0, UR5 ;  /* 0x0000000500007c02 */ /* 0x010fce0008000f00 */
.L_x_238:
[----:B-1----:R1:W2:Y:S02]  /*9490*/  SYNCS.PHASECHK.TRANS64.TRYWAIT P0, [R0+URZ], R3 ;  /* 0x00000003000075a7 */ /* 0x0022a400080011ff */
[----:B--2---:R-:W-:Y:S05]  /*94a0*/  @!P0 NANOSLEEP.SYNCS 0x989680 ;  /* 0x009896800000895d */ /* 0x004fea0003900000 */
[----:B------:R-:W2:Y:S02]  /*94b0*/  @!P0 SYNCS.PHASECHK.TRANS64 P0, [R0+URZ], R3 ;  /* 0x00000003000085a7 */ /* 0x000ea400080010ff */
[----:B--2---:R-:W-:Y:S05]  /*94c0*/  @!P0 BRA `(.L_x_238) ;  /* 0xfffffffc00f08947 */ /* 0x004fea000383ffff */
[----:B------:R-:W-:Y:S05]  /*94d0*/  BRA `(.L_x_239) ;  /* 0xffffffac00407947 */ /* 0x000fea000383ffff */
.L_x_82:
[----:B----4-:R-:W-:-:S07]  /*94e0*/  MOV R0, UR5 ;  /* 0x0000000500007c02 */ /* 0x010fce0008000f00 */
.L_x_240:
[----:B-1----:R1:W2:Y:S02]  /*94f0*/  SYNCS.PHASECHK.TRANS64.TRYWAIT P0, [R0+URZ], R3 ;  /* 0x00000003000075a7 */ /* 0x0022a400080011ff */
[----:B--2---:R-:W-:Y:S05]  /*9500*/  @!P0 NANOSLEEP.SYNCS 0x989680 ;  /* 0x009896800000895d */ /* 0x004fea0003900000 */
[----:B------:R-:W2:Y:S02]  /*9510*/  @!P0 SYNCS.PHASECHK.TRANS64 P0, [R0+URZ], R3 ;  /* 0x00000003000085a7 */ /* 0x000ea400080010ff */
[----:B--2---:R-:W-:Y:S05]  /*9520*/  @!P0 BRA `(.L_x_240) ;  /* 0xfffffffc00f08947 */ /* 0x004fea000383ffff */
[----:B------:R-:W-:Y:S05]  /*9530*/  BRA `(.L_x_241) ;  /* 0xffffffac004c7947 */ /* 0x000fea000383ffff */
.L_x_83:
[----:B----4-:R-:W-:-:S07]  /*9540*/  MOV R0, UR5 ;  /* 0x0000000500007c02 */ /* 0x010fce0008000f00 */
.L_x_242:
[----:B-1----:R1:W2:Y:S02]  /*9550*/  SYNCS.PHASECHK.TRANS64.TRYWAIT P0, [R0+URZ], R3 ;  /* 0x00000003000075a7 */ /* 0x0022a400080011ff */
[----:B--2---:R-:W-:Y:S05]  /*9560*/  @!P0 NANOSLEEP.SYNCS 0x989680 ;  /* 0x009896800000895d */ /* 0x004fea0003900000 */
[----:B------:R-:W2:Y:S02]  /*9570*/  @!P0 SYNCS.PHASECHK.TRANS64 P0, [R0+URZ], R3 ;  /* 0x00000003000085a7 */ /* 0x000ea400080010ff */
[----:B--2---:R-:W-:Y:S05]  /*9580*/  @!P0 BRA `(.L_x_242) ;  /* 0xfffffffc00f08947 */ /* 0x004fea000383ffff */
[----:B------:R-:W-:Y:S05]  /*9590*/  BRA `(.L_x_243) ;  /* 0xffffffac00587947 */ /* 0x000fea000383ffff */
.L_x_84:
[----:B----4-:R-:W-:-:S07]  /*95a0*/  MOV R0, UR5 ;  /* 0x0000000500007c02 */ /* 0x010fce0008000f00 */
.L_x_244:
[----:B-1----:R1:W2:Y:S02]  /*95b0*/  SYNCS.PHASECHK.TRANS64.TRYWAIT P0, [R0+URZ], R3 ;  /* 0x00000003000075a7 */ /* 0x0022a400080011ff */
[----:B--2---:R-:W-:Y:S05]  /*95c0*/  @!P0 NANOSLEEP.SYNCS 0x989680 ;  /* 0x009896800000895d */ /* 0x004fea0003900000 */
[----:B------:R-:W2:Y:S02]  /*95d0*/  @!P0 SYNCS.PHASECHK.TRANS64 P0, [R0+URZ], R3 ;  /* 0x00000003000085a7 */ /* 0x000ea400080010ff */
[----:B--2---:R-:W-:Y:S05]  /*95e0*/  @!P0 BRA `(.L_x_244) ;  /* 0xfffffffc00f08947 */ /* 0x004fea000383ffff */
[----:B------:R-:W-:Y:S05]  /*95f0*/  BRA `(.L_x_245) ;  /* 0xffffffac00647947 */ /* 0x000fea000383ffff */
.L_x_85:
[----:B----4-:R-:W-:-:S07]  /*9600*/  MOV R0, UR5 ;  /* 0x0000000500007c02 */ /* 0x010fce0008000f00 */
.L_x_246:
[----:B-1----:R1:W2:Y:S02]  /*9610*/  SYNCS.PHASECHK.TRANS64.TRYWAIT P0, [R0+URZ], R3 ;  /* 0x00000003000075a7 */ /* 0x0022a400080011ff */
[----:B--2---:R-:W-:Y:S05]  /*9620*/  @!P0 NANOSLEEP.SYNCS 0x989680 ;  /* 0x009896800000895d */ /* 0x004fea0003900000 */
[----:B------:R-:W2:Y:S02]  /*9630*/  @!P0 SYNCS.PHASECHK.TRANS64 P0, [R0+URZ], R3 ;  /* 0x00000003000085a7 */ /* 0x000ea400080010ff */
[----:B--2---:R-:W-:Y:S05]  /*9640*/  @!P0 BRA `(.L_x_246) ;  /* 0xfffffffc00f08947 */ /* 0x004fea000383ffff */
[----:B------:R-:W-:Y:S05]  /*9650*/  BRA `(.L_x_247) ;  /* 0xffffffac00707947 */ /* 0x000fea000383ffff */
.L_x_86:
[----:B----4-:R-:W-:-:S07]  /*9660*/  MOV R0, UR5 ;  /* 0x0000000500007c02 */ /* 0x010fce0008000f00 */
.L_x_248:
[----:B-1----:R1:W2:Y:S02]  /*9670*/  SYNCS.PHASECHK.TRANS64.TRYWAIT P0, [R0+URZ], R3 ;  /* 0x00000003000075a7 */ /* 0x0022a400080011ff */
[----:B--2---:R-:W-:Y:S05]  /*9680*/  @!P0 NANOSLEEP.SYNCS 0x989680 ;  /* 0x009896800000895d */ /* 0x004fea0003900000 */
[----:B------:R-:W2:Y:S02]  /*9690*/  @!P0 SYNCS.PHASECHK.TRANS64 P0, [R0+URZ], R3 ;  /* 0x00000003000085a7 */ /* 0x000ea400080010ff */
[----:B--2---:R-:W-:Y:S05]  /*96a0*/  @!P0 BRA `(.L_x_248) ;  /* 0xfffffffc00f08947 */ /* 0x004fea000383ffff */
[----:B------:R-:W-:Y:S05]  /*96b0*/  BRA `(.L_x_249) ;  /* 0xffffffac007c7947 */ /* 0x000fea000383ffff */
.L_x_87:
[----:B----4-:R-:W-:-:S07]  /*96c0*/  MOV R0, UR5 ;  /* 0x0000000500007c02 */ /* 0x010fce0008000f00 */
.L_x_250:
[----:B-1----:R1:W2:Y:S02]  /*96d0*/  SYNCS.PHASECHK.TRANS64.TRYWAIT P0, [R0+URZ], R3 ;  /* 0x00000003000075a7 */ /* 0x0022a400080011ff */
[----:B--2---:R-:W-:Y:S05]  /*96e0*/  @!P0 NANOSLEEP.SYNCS 0x989680 ;  /* 0x009896800000895d */ /* 0x004fea0003900000 */
[----:B------:R-:W2:Y:S02]  /*96f0*/  @!P0 SYNCS.PHASECHK.TRANS64 P0, [R0+URZ], R3 ;  /* 0x00000003000085a7 */ /* 0x000ea400080010ff */
[----:B--2---:R-:W-:Y:S05]  /*9700*/  @!P0 BRA `(.L_x_250) ;  /* 0xfffffffc00f08947 */ /* 0x004fea000383ffff */
[----:B------:R-:W-:Y:S05]  /*9710*/  BRA `(.L_x_251) ;  /* 0xffffffac00887947 */ /* 0x000fea000383ffff */
.L_x_88:
[----:B----4-:R-:W-:-:S07]  /*9720*/  MOV R0, UR5 ;  /* 0x0000000500007c02 */ /* 0x010fce0008000f00 */
.L_x_252:
[----:B-1----:R1:W2:Y:S02]  /*9730*/  SYNCS.PHASECHK.TRANS64.TRYWAIT P0, [R0+URZ], R3 ;  /* 0x00000003000075a7 */ /* 0x0022a400080011ff */
[----:B--2---:R-:W-:Y:S05]  /*9740*/  @!P0 NANOSLEEP.SYNCS 0x989680 ;  /* 0x009896800000895d */ /* 0x004fea0003900000 */
[----:B------:R-:W2:Y:S02]  /*9750*/  @!P0 SYNCS.PHASECHK.TRANS64 P0, [R0+URZ], R3 ;  /* 0x00000003000085a7 */ /* 0x000ea400080010ff */
[----:B--2---:R-:W-:Y:S05]  /*9760*/  @!P0 BRA `(.L_x_252) ;  /* 0xfffffffc00f08947 */ /* 0x004fea000383ffff */
[----:B------:R-:W-:Y:S05]  /*9770*/  BRA `(.L_x_253) ;  /* 0xffffffac00947947 */ /* 0x000fea000383ffff */
.L_x_89:
[----:B----4-:R-:W-:-:S07]  /*9780*/  MOV R0, UR5 ;  /* 0x0000000500007c02 */ /* 0x010fce0008000f00 */
.L_x_254:
[----:B-1----:R1:W2:Y:S02]  /*9790*/  SYNCS.PHASECHK.TRANS64.TRYWAIT P0, [R0+URZ], R3 ;  /* 0x00000003000075a7 */ /* 0x0022a400080011ff */
[----:B--2---:R-:W-:Y:S05]  /*97a0*/  @!P0 NANOSLEEP.SYNCS 0x989680 ;  /* 0x009896800000895d */ /* 0x004fea0003900000 */
[----:B------:R-:W2:Y:S02]  /*97b0*/  @!P0 SYNCS.PHASECHK.TRANS64 P0, [R0+URZ], R3 ;  /* 0x00000003000085a7 */ /* 0x000ea400080010ff */
[----:B--2---:R-:W-:Y:S05]  /*97c0*/  @!P0 BRA `(.L_x_254) ;  /* 0xfffffffc00f08947 */ /* 0x004fea000383ffff */
[----:B------:R-:W-:Y:S05]  /*97d0*/  BRA `(.L_x_255) ;  /* 0xffffffac00a07947 */ /* 0x000fea000383ffff */
.L_x_92:
[----:B-1----:R1:W2:Y:S02]  /*97e0*/  SYNCS.PHASECHK.TRANS64.TRYWAIT P0, [R0+URZ+0x3e0], R5 ;  /* 0x0003e005000075a7 */ /* 0x0022a400080011ff */
[----:B--2---:R-:W-:Y:S05]  /*97f0*/  @!P0 NANOSLEEP.SYNCS 0x989680 ;  /* 0x009896800000895d */ /* 0x004fea0003900000 */
[----:B------:R-:W2:Y:S02]  /*9800*/  @!P0 SYNCS.PHASECHK.TRANS64 P0, [R0+URZ+0x3e0], R5 ;  /* 0x0003e005000085a7 */ /* 0x000ea400080010ff */
[----:B--2---:R-:W-:Y:S05]  /*9810*/  @!P0 BRA `(.L_x_92) ;  /* 0xfffffffc00f08947 */ /* 0x004fea000383ffff */
[----:B------:R-:W-:Y:S05]  /*9820*/  BRA `(.L_x_256) ;  /* 0xffffffac00fc7947 */ /* 0x000fea000383ffff */
.L_x_93:
[----:B------:R-:W-:-:S07]  /*9830*/  MOV R0, UR5 ;  /* 0x0000000500007c02 */ /* 0x000fce0008000f00 */
.L_x_257:
[----:B-1----:R1:W2:Y:S02]  /*9840*/  SYNCS.PHASECHK.TRANS64.TRYWAIT P0, [R0+URZ+0x390], R5 ;  /* 0x00039005000075a7 */ /* 0x0022a400080011ff */
[----:B--2---:R-:W-:Y:S05]  /*9850*/  @!P0 NANOSLEEP.SYNCS 0x989680 ;  /* 0x009896800000895d */ /* 0x004fea0003900000 */
[----:B------:R-:W2:Y:S02]  /*9860*/  @!P0 SYNCS.PHASECHK.TRANS64 P0, [R0+URZ+0x390], R5 ;  /* 0x00039005000085a7 */ /* 0x000ea400080010ff */
[----:B--2---:R-:W-:Y:S05]  /*9870*/  @!P0 BRA `(.L_x_257) ;  /* 0xfffffffc00f08947 */ /* 0x004fea000383ffff */
[----:B------:R-:W-:Y:S05]  /*9880*/  BRA `(.L_x_258) ;  /* 0xffffffb0000c7947 */ /* 0x000fea000383ffff */
.L_x_94:
[----:B-1----:R1:W2:Y:S02]  /*9890*/  SYNCS.PHASECHK.TRANS64.TRYWAIT P1, [R0+URZ+0x380], R5 ;  /* 0x00038005000075a7 */ /* 0x0022a400080211ff */
[----:B--2---:R-:W-:Y:S05]  /*98a0*/  @!P1 NANOSLEEP.SYNCS 0x989680 ;  /* 0x009896800000995d */ /* 0x004fea0003900000 */
[----:B------:R-:W2:Y:S02]  /*98b0*/  @!P1 SYNCS.PHASECHK.TRANS64 P1, [R0+URZ+0x380], R5 ;  /* 0x00038005000095a7 */ /* 0x000ea400080210ff */
[----:B--2---:R-:W-:Y:S05]  /*98c0*/  @!P1 BRA `(.L_x_94) ;  /* 0xfffffffc00f09947 */ /* 0x004fea000383ffff */
[----:B------:R-:W-:Y:S05]  /*98d0*/  BRA `(.L_x_259) ;  /* 0xffffffb0003c7947 */ /* 0x000fea000383ffff */
.L_x_97:
[----:B------:R-:W-:-:S07]  /*98e0*/  MOV R0, UR5 ;  /* 0x0000000500007c02 */ /* 0x000fce0008000f00 */
.L_x_260:
[----:B-1----:R1:W2:Y:S02]  /*98f0*/  SYNCS.PHASECHK.TRANS64.TRYWAIT P0, [R0+URZ+0x390], R3 ;  /* 0x00039003000075a7 */ /* 0x0022a400080011ff */
[----:B--2---:R-:W-:Y:S05]  /*9900*/  @!P0 NANOSLEEP.SYNCS 0x989680 ;  /* 0x009896800000895d */ /* 0x004fea0003900000 */
[----:B------:R-:W2:Y:S02]  /*9910*/  @!P0 SYNCS.PHASECHK.TRANS64 P0, [R0+URZ+0x390], R3 ;  /* 0x00039003000085a7 */ /* 0x000ea400080010ff */
[----:B--2---:R-:W-:Y:S05]  /*9920*/  @!P0 BRA `(.L_x_260) ;  /* 0xfffffffc00f08947 */ /* 0x004fea000383ffff */
[----:B------:R-:W-:Y:S05]  /*9930*/  BRA `(.L_x_96) ;  /* 0xffffffb000907947 */ /* 0x000fea000383ffff */
.L_x_104:
[----:B-1----:R1:W2:Y:S02]  /*9940*/  SYNCS.PHASECHK.TRANS64.TRYWAIT P1, [R0+URZ+0x380], R5 ;  /* 0x00038005000075a7 */ /* 0x0022a400080211ff */
[----:B--2---:R-:W-:Y:S05]  /*9950*/  @!P1 NANOSLEEP.SYNCS 0x989680 ;  /* 0x009896800000995d */ /* 0x004fea0003900000 */
[----:B------:R-:W2:Y:S02]  /*9960*/  @!P1 SYNCS.PHASECHK.TRANS64 P1, [R0+URZ+0x380], R5 ;  /* 0x00038005000095a7 */ /* 0x000ea400080210ff */
[----:B--2---:R-:W-:Y:S05]  /*9970*/  @!P1 BRA `(.L_x_104) ;  /* 0xfffffffc00f09947 */ /* 0x004fea000383ffff */
[----:B------:R-:W-:Y:S05]  /*9980*/  BRA `(.L_x_261) ;  /* 0xffffffb400e87947 */ /* 0x000fea000383ffff */
.L_x_105:
[----:B------:R-:W-:-:S07]  /*9990*/  MOV R3, UR9 ;  /* 0x0000000900037c02 */ /* 0x000fce0008000f00 */
.L_x_262:
[----:B-1----:R1:W2:Y:S02]  /*99a0*/  SYNCS.PHASECHK.TRANS64.TRYWAIT P0, [R3+URZ+0x3c0], R0 ;  /* 0x0003c000030075a7 */ /* 0x0022a400080011ff */
[----:B--2---:R-:W-:Y:S05]  /*99b0*/  @!P0 NANOSLEEP.SYNCS 0x989680 ;  /* 0x009896800000895d */ /* 0x004fea0003900000 */
[----:B------:R-:W2:Y:S02]  /*99c0*/  @!P0 SYNCS.PHASECHK.TRANS64 P0, [R3+URZ+0x3c0], R0 ;  /* 0x0003c000030085a7 */ /* 0x000ea400080010ff */
[----:B--2---:R-:W-:Y:S05]  /*99d0*/  @!P0 BRA `(.L_x_262) ;  /* 0xfffffffc00f08947 */ /* 0x004fea000383ffff */
[----:B------:R-:W-:Y:S05]  /*99e0*/  BRA `(.L_x_263) ;  /* 0xffffffb8001c7947 */ /* 0x000fea000383ffff */
.L_x_108:
[----:B------:R-:W-:Y:S07]  /*99f0*/  MOV R0, UR7 ;  /* 0x0000000700007c02 */ /* 0x000fee0008000f00 */
.L_x_264:
[----:B-1----:R1:W2:Y:S02]  /*9a00*/  SYNCS.PHASECHK.TRANS64.TRYWAIT P0, [R0+URZ], R3 ;  /* 0x00000003000075a7 */ /* 0x0022a400080011ff */
[----:B--2---:R-:W-:Y:S05]  /*9a10*/  @!P0 NANOSLEEP.SYNCS 0x989680 ;  /* 0x009896800000895d */ /* 0x004fea0003900000 */
[----:B------:R-:W2:Y:S02]  /*9a20*/  @!P0 SYNCS.PHASECHK.TRANS64 P0, [R0+URZ], R3 ;  /* 0x00000003000085a7 */ /* 0x000ea400080010ff */
[----:B--2---:R-:W-:Y:S05]  /*9a30*/  @!P0 BRA `(.L_x_264) ;  /* 0xfffffffc00f08947 */ /* 0x004fea000383ffff */
[----:B------:R-:W-:Y:S05]  /*9a40*/  BRA `(.L_x_107) ;  /* 0xffffffb800547947 */ /* 0x000fea000383ffff */
.L_x_111:
[----:B------:R-:W-:-:S07]  /*9a50*/  MOV R0, UR5 ;  /* 0x0000000500007c02 */ /* 0x000fce0008000f00 */
.L_x_265:
[----:B--2---:R2:W3:Y:S02]  /*9a60*/  SYNCS.PHASECHK.TRANS64.TRYWAIT P0, [R0+URZ], R3 ;  /* 0x00000003000075a7 */ /* 0x0044e400080011ff */
[----:B---3--:R-:W-:Y:S05]  /*9a70*/  @!P0 NANOSLEEP.SYNCS 0x989680 ;  /* 0x009896800000895d */ /* 0x008fea0003900000 */
[----:B------:R-:W3:Y:S02]  /*9a80*/  @!P0 SYNCS.PHASECHK.TRANS64 P0, [R0+URZ], R3 ;  /* 0x00000003000085a7 */ /* 0x000ee400080010ff */
[----:B---3--:R-:W-:Y:S05]  /*9a90*/  @!P0 BRA `(.L_x_265) ;  /* 0xfffffffc00f08947 */ /* 0x008fea000383ffff */
[----:B------:R-:W-:Y:S05]  /*9aa0*/  BRA `(.L_x_266) ;  /* 0xffffffb800f47947 */ /* 0x000fea000383ffff */
.L_x_112:
[----:B------:R-:W-:-:S07]  /*9ab0*/  MOV R0, UR5 ;  /* 0x0000000500007c02 */ /* 0x000fce0008000f00 */
.L_x_267:
[----:B--2---:R2:W3:Y:S02]  /*9ac0*/  SYNCS.PHASECHK.TRANS64.TRYWAIT P0, [R0+URZ], R3 ;  /* 0x00000003000075a7 */ /* 0x0044e400080011ff */
[----:B---3--:R-:W-:Y:S05]  /*9ad0*/  @!P0 NANOSLEEP.SYNCS 0x989680 ;  /* 0x009896800000895d */ /* 0x008fea0003900000 */
[----:B------:R-:W3:Y:S02]  /*9ae0*/  @!P0 SYNCS.PHASECHK.TRANS64 P0, [R0+URZ], R3 ;  /* 0x00000003000085a7 */ /* 0x000ee400080010ff */
[----:B---3--:R-:W-:Y:S05]  /*9af0*/  @!P0 BRA `(.L_x_267) ;  /* 0xfffffffc00f08947 */ /* 0x008fea000383ffff */
[----:B------:R-:W-:Y:S05]  /*9b00*/  BRA `(.L_x_268) ;  /* 0xffffffbc00007947 */ /* 0x000fea000383ffff */
.L_x_113:
[----:B------:R-:W-:-:S07]  /*9b10*/  MOV R0, UR5 ;  /* 0x0000000500007c02 */ /* 0x000fce0008000f00 */
.L_x_269:
[----:B--2---:R2:W3:Y:S02]  /*9b20*/  SYNCS.PHASECHK.TRANS64.TRYWAIT P0, [R0+URZ], R3 ;  /* 0x00000003000075a7 */ /* 0x0044e400080011ff */
[----:B---3--:R-:W-:Y:S05]  /*9b30*/  @!P0 NANOSLEEP.SYNCS 0x989680 ;  /* 0x009896800000895d */ /* 0x008fea0003900000 */
[----:B------:R-:W3:Y:S02]  /*9b40*/  @!P0 SYNCS.PHASECHK.TRANS64 P0, [R0+URZ], R3 ;  /* 0x00000003000085a7 */ /* 0x000ee400080010ff */
[----:B---3--:R-:W-:Y:S05]  /*9b50*/  @!P0 BRA `(.L_x_269) ;  /* 0xfffffffc00f08947 */ /* 0x008fea000383ffff */
[----:B------:R-:W-:Y:S05]  /*9b60*/  BRA `(.L_x_270) ;  /* 0xffffffbc000c7947 */ /* 0x000fea000383ffff */
.L_x_114:
[----:B------:R-:W-:-:S07]  /*9b70*/  MOV R0, UR7 ;  /* 0x0000000700007c02 */ /* 0x000fce0008000f00 */
.L_x_271:
[----:B--2---:R2:W3:Y:S02]  /*9b80*/  SYNCS.PHASECHK.TRANS64.TRYWAIT P0, [R0+URZ], R3 ;  /* 0x00000003000075a7 */ /* 0x0044e400080011ff */
[----:B---3--:R-:W-:Y:S05]  /*9b90*/  @!P0 NANOSLEEP.SYNCS 0x989680 ;  /* 0x009896800000895d */ /* 0x008fea0003900000 */
[----:B------:R-:W3:Y:S02]  /*9ba0*/  @!P0 SYNCS.PHASECHK.TRANS64 P0, [R0+URZ], R3 ;  /* 0x00000003000085a7 */ /* 0x000ee400080010ff */
[----:B---3--:R-:W-:Y:S05]  /*9bb0*/  @!P0 BRA `(.L_x_271) ;  /* 0xfffffffc00f08947 */ /* 0x008fea000383ffff */
[----:B------:R-:W-:Y:S05]  /*9bc0*/  BRA `(.L_x_272) ;  /* 0xffffffbc00187947 */ /* 0x000fea000383ffff */
.L_x_119:
[----:B---3--:R3:W1:Y:S02]  /*9bd0*/  SYNCS.PHASECHK.TRANS64.TRYWAIT P0, [R0+URZ+0x380], R3 ;  /* 0x00038003000075a7 */ /* 0x00866400080011ff */
[----:B-1----:R-:W-:Y:S05]  /*9be0*/  @!P0 NANOSLEEP.SYNCS 0x989680 ;  /* 0x009896800000895d */ /* 0x002fea0003900000 */
[----:B------:R-:W1:Y:S02]  /*9bf0*/  @!P0 SYNCS.PHASECHK.TRANS64 P0, [R0+URZ+0x380], R3 ;  /* 0x00038003000085a7 */ /* 0x000e6400080010ff */
[----:B-1----:R-:W-:Y:S05]  /*9c00*/  @!P0 BRA `(.L_x_119) ;  /* 0xfffffffc00f08947 */ /* 0x002fea000383ffff */
[----:B------:R-:W-:Y:S05]  /*9c10*/  BRA `(.L_x_273) ;  /* 0xffffffc000147947 */ /* 0x000fea000383ffff */
.L_x_122:
[----:B------:R-:W-:Y:S07]  /*9c20*/  MOV R0, UR6 ;  /* 0x0000000600007c02 */ /* 0x000fee0008000f00 */
.L_x_274:
[----:B-1----:R1:W3:Y:S02]  /*9c30*/  SYNCS.PHASECHK.TRANS64.TRYWAIT P0, [R0+URZ+0x378], R3 ;  /* 0x00037803000075a7 */ /* 0x0022e400080011ff */
[----:B---3--:R-:W-:Y:S05]  /*9c40*/  @!P0 NANOSLEEP.SYNCS 0x989680 ;  /* 0x009896800000895d */ /* 0x008fea0003900000 */
[----:B------:R-:W3:Y:S02]  /*9c50*/  @!P0 SYNCS.PHASECHK.TRANS64 P0, [R0+URZ+0x378], R3 ;  /* 0x00037803000085a7 */ /* 0x000ee400080010ff */
[----:B---3--:R-:W-:Y:S05]  /*9c60*/  @!P0 BRA `(.L_x_274) ;  /* 0xfffffffc00f08947 */ /* 0x008fea000383ffff */
[----:B------:R-:W-:Y:S05]  /*9c70*/  BRA `(.L_x_121) ;  /* 0xffffffc400007947 */ /* 0x000fea000383ffff */
.L_x_125:
[----:B------:R-:W-:Y:S07]  /*9c80*/  MOV R3, UR6 ;  /* 0x0000000600037c02 */ /* 0x000fee0008000f00 */
.L_x_275:
[----:B-1----:R1:W2:Y:S02]  /*9c90*/  SYNCS.PHASECHK.TRANS64.TRYWAIT P2, [R3+URZ+0x368], R26 ;  /* 0x0003681a030075a7 */ /* 0x0022a400080411ff */
[----:B--2---:R-:W-:Y:S05]  /*9ca0*/  @!P2 NANOSLEEP.SYNCS 0x989680 ;  /* 0x009896800000a95d */ /* 0x004fea0003900000 */
[----:B------:R-:W2:Y:S02]  /*9cb0*/  @!P2 SYNCS.PHASECHK.TRANS64 P2, [R3+URZ+0x368], R26 ;  /* 0x0003681a0300a5a7 */ /* 0x000ea400080410ff */
[----:B--2---:R-:W-:Y:S05]  /*9cc0*/  @!P2 BRA `(.L_x_275) ;  /* 0xfffffffc00f0a947 */ /* 0x004fea000383ffff */
[----:B------:R-:W-:Y:S05]  /*9cd0*/  BRA `(.L_x_276) ;  /* 0xffffffc400947947 */ /* 0x000fea000383ffff */
.L_x_128:
[----:B--2---:R2:W4:Y:S02]  /*9ce0*/  SYNCS.PHASECHK.TRANS64.TRYWAIT P0, [R0+URZ+0x380], R3 ;  /* 0x00038003000075a7 */ /* 0x00452400080011ff */
[----:B----4-:R-:W-:Y:S05]  /*9cf0*/  @!P0 NANOSLEEP.SYNCS 0x989680 ;  /* 0x009896800000895d */ /* 0x010fea0003900000 */
[----:B------:R-:W4:Y:S02]  /*9d00*/  @!P0 SYNCS.PHASECHK.TRANS64 P0, [R0+URZ+0x380], R3 ;  /* 0x00038003000085a7 */ /* 0x000f2400080010ff */
[----:B----4-:R-:W-:Y:S05]  /*9d10*/  @!P0 BRA `(.L_x_128) ;  /* 0xfffffffc00f08947 */ /* 0x010fea000383ffff */
[----:B------:R-:W-:Y:S05]  /*9d20*/  BRA `(.L_x_277) ;  /* 0xffffffc800f07947 */ /* 0x000fea000383ffff */
.L_x_139:
[----:B-1----:R-:W-:Y:S04]  /*9d30*/  MOV R0, UR43 ;  /* 0x0000002b00007c02 */ /* 0x002fe80008000f00 */
[----:B------:R1:W2:Y:S03]  /*9d40*/  SYNCS.PHASECHK.TRANS64.TRYWAIT P1, [R0+URZ+0x360], R3 ;  /* 0x00036003000075a7 */ /* 0x0002a600080211ff */
[----:B--2---:R-:W-:Y:S05]  /*9d50*/  @!P1 NANOSLEEP.SYNCS 0x989680 ;  /* 0x009896800000995d */ /* 0x004fea0003900000 */
[----:B------:R-:W2:Y:S02]  /*9d60*/  @!P1 SYNCS.PHASECHK.TRANS64 P1, [R0+URZ+0x360], R3 ;  /* 0x00036003000095a7 */ /* 0x000ea400080210ff */
[----:B--2---:R-:W-:Y:S05]  /*9d70*/  @!P1 BRA `(.L_x_139) ;  /* 0xfffffffc00ec9947 */ /* 0x004fea000383ffff */
[----:B------:R-:W-:Y:S05]  /*9d80*/  BRA `(.L_x_138) ;  /* 0xffffffd400e47947 */ /* 0x000fea000383ffff */
.L_x_141:
[----:B-1----:R1:W4:Y:S02]  /*9d90*/  SYNCS.PHASECHK.TRANS64.TRYWAIT P1, [R92+URZ+0x3a0], R7 ;  /* 0x0003a0075c0075a7 */ /* 0x00232400080211ff */
[----:B----4-:R-:W-:Y:S05]  /*9da0*/  @!P1 NANOSLEEP.SYNCS 0x989680 ;  /* 0x009896800000995d */ /* 0x010fea0003900000 */
[----:B------:R-:W4:Y:S02]  /*9db0*/  @!P1 SYNCS.PHASECHK.TRANS64 P1, [R92+URZ+0x3a0], R7 ;  /* 0x0003a0075c0095a7 */ /* 0x000f2400080210ff */
[----:B----4-:R-:W-:Y:S05]  /*9dc0*/  @!P1 BRA `(.L_x_141) ;  /* 0xfffffffc00f09947 */ /* 0x010fea000383ffff */
[----:B------:R-:W-:Y:S05]  /*9dd0*/  BRA `(.L_x_140) ;  /* 0xffffffd800207947 */ /* 0x000fea000383ffff */
        .weak           $__internal_0_$__cuda_sm10x_tcgen05_guardrail_trap_col_being_dealloced_not_returned_by_alloc
        .type           $__internal_0_$__cuda_sm10x_tcgen05_guardrail_trap_col_being_dealloced_not_returned_by_alloc,@function
        .size           $__internal_0_$__cuda_sm10x_tcgen05_guardrail_trap_col_being_dealloced_not_returned_by_alloc,($__internal_1_$__cuda_sm10x_tcgen05_guardrail_trap_phase_invalid_during_alloc - $__internal_0_$__cuda_sm10x_tcgen05_guardrail_trap_col_being_dealloced_not_returned_by_alloc)
$__internal_0_$__cuda_sm10x_tcgen05_guardrail_trap_col_being_dealloced_not_returned_by_alloc:
[----:B------:R-:W-:Y:S05]  /*9de0*/  BPT.TRAP 0x1 ;  /* 0x000000040000795c */ /* 0x000fea0000300000 */
[----:B------:R-:W-:-:S04]  /*9df0*/  HFMA2 R3, -RZ, RZ, 0, 0 ;  /* 0x00000000ff037431 */ /* 0x000fc800000001ff */
[----:B------:R-:W-:Y:S05]  /*9e00*/  RET.REL.NODEC R2 `(_ZN7cutlass13device_kernelINS_4gemm6kernel13GemmUniversalIN4cute5tupleIJiiiiEEENS1_10collective13CollectiveMmaINS1_35MainloopSm100TmaUmmaWarpSpecializedILi54ELi2ELi4ENS5_IJNS4_1CILi1EEESB_SB_EEEEENS5_IJNSA_ILi64EEESE_NSA_ILi32EEEEEENS_12float_e5m2_tENS5_IJlSB_lEEENS_12float_e4m3_tESI_NS4_8TiledMMAINS4_8MMA_AtomIJNS4_10MMA_TraitsINS4_19SM100_MMA_F8F6F4_SSEJSH_SJ_fSE_SE_NS4_17integral_constantINS4_4UMMA5MajorELSQ_0EEESR_NSO_INSP_7ScaleInELSS_0EEEST_EEEEEENS4_6LayoutISC_NS5_IJNSA_ILi0EEESX_SX_EEEEENS5_IJNS4_10UnderscoreES10_S10_EEEEENS4_13SM90_TMA_LOADENS4_14ComposedLayoutINS4_7SwizzleILi1ELi4ELi3EEENS4_18smem_ptr_flag_bitsILi8EEENSW_INS5_IJNSA_ILi8EEESF_EEENS5_IJSF_SB_EEEEEEEvNS4_8identityES13_S1D_vS1E_EENS_8epilogue10collective18CollectiveEpilogueINS1G_23Sm100TmaWarpSpecializedILi1ELi1ELi32ELb0ELb0EEEJSG_NS5_IJNSW_ISE_SB_EES1L_EEESH_SI_SH_SI_NS1G_6fusion15FusionCallbacksIS1K_NS1N_17LinearCombinationISH_fSH_fLNS_15FloatRoundStyleE2EEESG_S1M_JEEENS4_5SM1004TMEM4LOAD26SM100_TMEM_LOAD_16dp32b32xES13_NS14_INS15_ILi2ELi4ELi3EEES18_NSW_INS5_IJS19_SE_EEENS5_IJSE_SB_EEEEEEENS4_39AutoVectorizingCopyWithAssumedAlignmentILi128EEENS4_14SM90_TMA_STOREES21_S23_S23_EEEvvEEEEvNT_6ParamsE) ;  /* 0xffffff60027c7950 */ /* 0x000fea0003c3ffff */
        .weak           $__internal_1_$__cuda_sm10x_tcgen05_guardrail_trap_phase_invalid_during_alloc
        .type           $__internal_1_$__cuda_sm10x_tcgen05_guardrail_trap_phase_invalid_during_alloc,@function
        .size           $__internal_1_$__cuda_sm10x_tcgen05_guardrail_trap_phase_invalid_during_alloc,($__internal_2_$__cuda_sm10x_tcgen05_guardrail_trap_unallocated_columns_being_dealloced - $__internal_1_$__cuda_sm10x_tcgen05_guardrail_trap_phase_invalid_during_alloc)
$__internal_1_$__cuda_sm10x_tcgen05_guardrail_trap_phase_invalid_during_alloc:
[----:B------:R-:W-:Y:S05]  /*9e10*/  BPT.TRAP 0x1 ;  /* 0x000000040000795c */ /* 0x000fea0000300000 */
[----:B------:R-:W-:-:S04]  /*9e20*/  MOV R3, 0x0 ;  /* 0x0000000000037802 */ /* 0x000fc80000000f00 */
[----:B------:R-:W-:Y:S05]  /*9e30*/  RET.REL.NODEC R2 `(_ZN7cutlass13device_kernelINS_4gemm6kernel13GemmUniversalIN4cute5tupleIJiiiiEEENS1_10collective13CollectiveMmaINS1_35MainloopSm100TmaUmmaWarpSpecializedILi54ELi2ELi4ENS5_IJNS4_1CILi1EEESB_SB_EEEEENS5_IJNSA_ILi64EEESE_NSA_ILi32EEEEEENS_12float_e5m2_tENS5_IJlSB_lEEENS_12float_e4m3_tESI_NS4_8TiledMMAINS4_8MMA_AtomIJNS4_10MMA_TraitsINS4_19SM100_MMA_F8F6F4_SSEJSH_SJ_fSE_SE_NS4_17integral_constantINS4_4UMMA5MajorELSQ_0EEESR_NSO_INSP_7ScaleInELSS_0EEEST_EEEEEENS4_6LayoutISC_NS5_IJNSA_ILi0EEESX_SX_EEEEENS5_IJNS4_10UnderscoreES10_S10_EEEEENS4_13SM90_TMA_LOADENS4_14ComposedLayoutINS4_7SwizzleILi1ELi4ELi3EEENS4_18smem_ptr_flag_bitsILi8EEENSW_INS5_IJNSA_ILi8EEESF_EEENS5_IJSF_SB_EEEEEEEvNS4_8identityES13_S1D_vS1E_EENS_8epilogue10collective18CollectiveEpilogueINS1G_23Sm100TmaWarpSpecializedILi1ELi1ELi32ELb0ELb0EEEJSG_NS5_IJNSW_ISE_SB_EES1L_EEESH_SI_SH_SI_NS1G_6fusion15FusionCallbacksIS1K_NS1N_17LinearCombinationISH_fSH_fLNS_15FloatRoundStyleE2EEESG_S1M_JEEENS4_5SM1004TMEM4LOAD26SM100_TMEM_LOAD_16dp32b32xES13_NS14_INS15_ILi2ELi4ELi3EEES18_NSW_INS5_IJS19_SE_EEENS5_IJSE_SB_EEEEEEENS4_39AutoVectorizingCopyWithAssumedAlignmentILi128EEENS4_14SM90_TMA_STOREES21_S23_S23_EEEvvEEEEvNT_6ParamsE) ;  /* 0xffffff6002707950 */ /* 0x000fea0003c3ffff */
        .weak           $__internal_2_$__cuda_sm10x_tcgen05_guardrail_trap_unallocated_columns_being_dealloced
        .type           $__internal_2_$__cuda_sm10x_tcgen05_guardrail_trap_unallocated_columns_being_dealloced,@function
        .size           $__internal_2_$__cuda_sm10x_tcgen05_guardrail_trap_unallocated_columns_being_dealloced,(.L_x_279 - $__internal_2_$__cuda_sm10x_tcgen05_guardrail_trap_unallocated_columns_being_dealloced)
$__internal_2_$__cuda_sm10x_tcgen05_guardrail_trap_unallocated_columns_being_dealloced:
[----:B------:R-:W-:Y:S05]  /*9e40*/  BPT.TRAP 0x1 ;  /* 0x000000040000795c */ /* 0x000fea0000300000 */
[----:B------:R-:W-:-:S04]  /*9e50*/  HFMA2 R3, -RZ, RZ, 0, 0 ;  /* 0x00000000ff037431 */ /* 0x000fc800000001ff */
[----:B------:R-:W-:Y:S05]  /*9e60*/  RET.REL.NODEC R2 `(_ZN7cutlass13device_kernelINS_4gemm6kernel13GemmUniversalIN4cute5tupleIJiiiiEEENS1_10collective13CollectiveMmaINS1_35MainloopSm100TmaUmmaWarpSpecializedILi54ELi2ELi4ENS5_IJNS4_1CILi1EEESB_SB_EEEEENS5_IJNSA_ILi64EEESE_NSA_ILi32EEEEEENS_12float_e5m2_tENS5_IJlSB_lEEENS_12float_e4m3_tESI_NS4_8TiledMMAINS4_8MMA_AtomIJNS4_10MMA_TraitsINS4_19SM100_MMA_F8F6F4_SSEJSH_SJ_fSE_SE_NS4_17integral_constantINS4_4UMMA5MajorELSQ_0EEESR_NSO_INSP_7ScaleInELSS_0EEEST_EEEEEENS4_6LayoutISC_NS5_IJNSA_ILi0EEESX_SX_EEEEENS5_IJNS4_10UnderscoreES10_S10_EEEEENS4_13SM90_TMA_LOADENS4_14ComposedLayoutINS4_7SwizzleILi1ELi4ELi3EEENS4_18smem_ptr_flag_bitsILi8EEENSW_INS5_IJNSA_ILi8EEESF_EEENS5_IJSF_SB_EEEEEEEvNS4_8identityES13_S1D_vS1E_EENS_8epilogue10collective18CollectiveEpilogueINS1G_23Sm100TmaWarpSpecializedILi1ELi1ELi32ELb0ELb0EEEJSG_NS5_IJNSW_ISE_SB_EES1L_EEESH_SI_SH_SI_NS1G_6fusion15FusionCallbacksIS1K_NS1N_17LinearCombinationISH_fSH_fLNS_15FloatRoundStyleE2EEESG_S1M_JEEENS4_5SM1004TMEM4LOAD26SM100_TMEM_LOAD_16dp32b32xES13_NS14_INS15_ILi2ELi4ELi3EEES18_NSW_INS5_IJS19_SE_EEENS5_IJSE_SB_EEEEEEENS4_39AutoVectorizingCopyWithAssumedAlignmentILi128EEENS4_14SM90_TMA_STOREES21_S23_S23_EEEvvEEEEvNT_6ParamsE) ;  /* 0xffffff6002647950 */ /* 0x000fea0003c3ffff */
.L_x_278:
[----:B------:R-:W-:-:S00]  /*9e70*/  BRA `(.L_x_278) ;  /* 0xfffffffc00fc7947 */ /* 0x000fc0000383ffff */
[----:B------:R-:W-:-:S00]  /*9e80*/  NOP ;  /* 0x0000000000007918 */ /* 0x000fc00000000000 */
[----:B------:R-:W-:-:S00]  /*9e90*/  NOP ;  /* 0x0000000000007918 */ /* 0x000fc00000000000 */
[----:B------:R-:W-:-:S00]  /*9ea0*/  NOP ;  /* 0x0000000000007918 */ /* 0x000fc00000000000 */
[----:B------:R-:W-:-:S00]  /*9eb0*/  NOP ;  /* 0x0000000000007918 */ /* 0x000fc00000000000 */
[----:B------:R-:W-:-:S00]  /*9ec0*/  NOP ;  /* 0x0000000000007918 */ /* 0x000fc00000000000 */
[----:B------:R-:W-:-:S00]  /*9ed0*/  NOP ;  /* 0x0000000000007918 */ /* 0x000fc00000000000 */
[----:B------:R-:W-:-:S00]  /*9ee0*/  NOP ;  /* 0x0000000000007918 */ /* 0x000fc00000000000 */
[----:B------:R-:W-:-:S00]  /*9ef0*/  NOP ;  /* 0x0000000000007918 */ /* 0x000fc00000000000 */
.L_x_279:


//--------------------- .nv.global.init           --------------------------
	.section	.nv.global.init,"aw",@progbits
.nv.global.init:
	.type		$str$27,@object
	.size		$str$27,($str$28 - $str$27)
$str$27:
        /*0000*/ 	.byte	0x28, 0x61, 0x64, 0x64, 0x72, 0x65, 0x73, 0x73, 0x20, 0x26, 0x20, 0x6d, 0x61, 0x73, 0x6b, 0x29
        /*0010*/ 	.byte	0x20, 0x3d, 0x3d, 0x20, 0x30, 0x00
	.type		$str$28,@object
	.size		$str$28,($str$26 - $str$28)
$str$28:
        /*0016*/ 	.byte	0x2f, 0x74, 0x6d, 0x70, 0x2f, 0x63, 0x75, 0x74, 0x6c, 0x61, 0x73, 0x73, 0x5f, 0x73, 0x77, 0x65
        /*0026*/ 	.byte	0x65, 0x70, 0x5f, 0x73, 0x72, 0x63, 0x2f, 0x69, 0x6e, 0x63, 0x6c, 0x75, 0x64, 0x65, 0x2f, 0x63
        /*0036*/ 	.byte	0x75, 0x74, 0x65, 0x2f, 0x70, 0x6f, 0x69, 0x6e, 0x74, 0x65, 0x72, 0x5f, 0x66, 0x6c, 0x61, 0x67
        /*0046*/ 	.byte	0x67, 0x65, 0x64, 0x2e, 0x68, 0x70, 0x70, 0x00
	.type		$str$26,@object
	.size		$str$26,($str$25 - $str$26)
$str$26:
        /*004e*/ 	.byte	0x2f, 0x74, 0x6d, 0x70, 0x2f, 0x63, 0x75, 0x74, 0x6c, 0x61, 0x73, 0x73, 0x5f, 0x73, 0x77, 0x65
        /*005e*/ 	.byte	0x65, 0x70, 0x5f, 0x73, 0x72, 0x63, 0x2f, 0x69, 0x6e, 0x63, 0x6c, 0x75, 0x64, 0x65, 0x2f, 0x63
        /*006e*/ 	.byte	0x75, 0x74, 0x65, 0x2f, 0x61, 0x74, 0x6f, 0x6d, 0x2f, 0x63, 0x6f, 0x70, 0x79, 0x5f, 0x74, 0x72
        /*007e*/ 	.byte	0x61, 0x69, 0x74, 0x73, 0x5f, 0x73, 0x6d, 0x31, 0x30, 0x30, 0x2e, 0x68, 0x70, 0x70, 0x00
	.type		$str$25,@object
	.size		$str$25,(__unnamed_1 - $str$25)
$str$25:
        /*008d*/ 	.byte	0x28, 0x28, 0x75, 0x69, 0x6e, 0x74, 0x33, 0x32, 0x5f, 0x74, 0x28, 0x74, 0x68, 0x72, 0x65, 0x61
        /*009d*/ 	.byte	0x64, 0x49, 0x64, 0x78, 0x2e, 0x78, 0x29, 0x20, 0x2f, 0x20, 0x33, 0x32, 0x29, 0x20, 0x25, 0x20
        /*00ad*/ 	.byte	0x34, 0x29, 0x20, 0x3d, 0x3d, 0x20, 0x28, 0x28, 0x28, 0x74, 0x6d, 0x65, 0x6d, 0x5f, 0x61, 0x64
        /*00bd*/ 	.byte	0x64, 0x72, 0x20, 0x3e, 0x3e, 0x20, 0x31, 0x36, 0x29, 0x20, 0x2f, 0x20, 0x33, 0x32, 0x29, 0x20
        /*00cd*/ 	.byte	0x25, 0x20, 0x34, 0x29, 0x00
	.type		__unnamed_1,@object
	.size		__unnamed_1,(__unnamed_2 - __unnamed_1)
__unnamed_1:
        /*00d2*/ 	.byte	0x61, 0x75, 0x74, 0x6f, 0x20, 0x63, 0x75, 0x74, 0x65, 0x3a, 0x3a, 0x61, 0x73, 0x5f, 0x70, 0x6f
        /* <DEDUP_REMOVED lines=24> */
        /*0262*/ 	.byte	0x3c, 0x34, 0x30, 0x39, 0x36, 0x3e, 0x3e, 0x3e, 0x3e, 0x5d, 0x00
	.type		__unnamed_2,@object
	.size		__unnamed_2,(.L_2 - __unnamed_2)
__unnamed_2:
        /* <DEDUP_REMOVED lines=40> */
        /*04ed*/ 	.byte	0x74, 0x65, 0x3a, 0x3a, 0x43, 0x3c, 0x30, 0x3e, 0x3e, 0x3e, 0x3e, 0x5d, 0x00
.L_2:


//--------------------- .nv.shared._ZN7cutlass13device_kernelINS_4gemm6kernel13GemmUniversalIN4cute5tupleIJiiiiEEENS1_10collective13CollectiveMmaINS1_35MainloopSm100TmaUmmaWarpSpecializedILi54ELi2ELi4ENS5_IJNS4_1CILi1EEESB_SB_EEEEENS5_IJNSA_ILi64EEESE_NSA_ILi32EEEEEENS_12float_e5m2_tENS5_IJlSB_lEEENS_12float_e4m3_tESI_NS4_8TiledMMAINS4_8MMA_AtomIJNS4_10MMA_TraitsINS4_19SM100_MMA_F8F6F4_SSEJSH_SJ_fSE_SE_NS4_17integral_constantINS4_4UMMA5MajorELSQ_0EEESR_NSO_INSP_7ScaleInELSS_0EEEST_EEEEEENS4_6LayoutISC_NS5_IJNSA_ILi0EEESX_SX_EEEEENS5_IJNS4_10UnderscoreES10_S10_EEEEENS4_13SM90_TMA_LOADENS4_14ComposedLayoutINS4_7SwizzleILi1ELi4ELi3EEENS4_18smem_ptr_flag_bitsILi8EEENSW_INS5_IJNSA_ILi8EEESF_EEENS5_IJSF_SB_EEEEEEEvNS4_8identityES13_S1D_vS1E_EENS_8epilogue10collective18CollectiveEpilogueINS1G_23Sm100TmaWarpSpecializedILi1ELi1ELi32ELb0ELb0EEEJSG_NS5_IJNSW_ISE_SB_EES1L_EEESH_SI_SH_SI_NS1G_6fusion15FusionCallbacksIS1K_NS1N_17LinearCombinationISH_fSH_fLNS_15FloatRoundStyleE2EEESG_S1M_JEEENS4_5SM1004TMEM4LOAD26SM100_TMEM_LOAD_16dp32b32xES13_NS14_INS15_ILi2ELi4ELi3EEES18_NSW_INS5_IJS19_SE_EEENS5_IJSE_SB_EEEEEEENS4_39AutoVectorizingCopyWithAssumedAlignmentILi128EEENS4_14SM90_TMA_STOREES21_S23_S23_EEEvvEEEEvNT_6ParamsE --------------------------
	.section	.nv.shared._ZN7cutlass13device_kernelINS_4gemm6kernel13GemmUniversalIN4cute5tupleIJiiiiEEENS1_10collective13CollectiveMmaINS1_35MainloopSm100TmaUmmaWarpSpecializedILi54ELi2ELi4ENS5_IJNS4_1CILi1EEESB_SB_EEEEENS5_IJNSA_ILi64EEESE_NSA_ILi32EEEEEENS_12float_e5m2_tENS5_IJlSB_lEEENS_12float_e4m3_tESI_NS4_8TiledMMAINS4_8MMA_AtomIJNS4_10MMA_TraitsINS4_19SM100_MMA_F8F6F4_SSEJSH_SJ_fSE_SE_NS4_17integral_constantINS4_4UMMA5MajorELSQ_0EEESR_NSO_INSP_7ScaleInELSS_0EEEST_EEEEEENS4_6LayoutISC_NS5_IJNSA_ILi0EEESX_SX_EEEEENS5_IJNS4_10UnderscoreES10_S10_EEEEENS4_13SM90_TMA_LOADENS4_14ComposedLayoutINS4_7SwizzleILi1ELi4ELi3EEENS4_18smem_ptr_flag_bitsILi8EEENSW_INS5_IJNSA_ILi8EEESF_EEENS5_IJSF_SB_EEEEEEEvNS4_8identityES13_S1D_vS1E_EENS_8epilogue10collective18CollectiveEpilogueINS1G_23Sm100TmaWarpSpecializedILi1ELi1ELi32ELb0ELb0EEEJSG_NS5_IJNSW_ISE_SB_EES1L_EEESH_SI_SH_SI_NS1G_6fusion15FusionCallbacksIS1K_NS1N_17LinearCombinationISH_fSH_fLNS_15FloatRoundStyleE2EEESG_S1M_JEEENS4_5SM1004TMEM4LOAD26SM100_TMEM_LOAD_16dp32b32xES13_NS14_INS15_ILi2ELi4ELi3EEES18_NSW_INS5_IJS19_SE_EEENS5_IJSE_SB_EEEEEEENS4_39AutoVectorizingCopyWithAssumedAlignmentILi128EEENS4_14SM90_TMA_STOREES21_S23_S23_EEEvvEEEEvNT_6ParamsE,"aw",@nobits
	.sectionflags	@""
	.align	16
	.zero		1024


//--------------------- .nv.shared.reserved.0     --------------------------
	.section	.nv.shared.reserved.0,"aw",@nobits
	.weak		__nv_reservedSMEM_offset_0_alias
	.size		__nv_reservedSMEM_offset_0_alias, 0, 64
	.other		__nv_reservedSMEM_offset_0_alias,@"STO_CUDA_RESERVED_SHARED STV_DEFAULT"
__nv_reservedSMEM_offset_0_alias:
	.zero		0
.nv.shared.reserved.0:
	.zero		64
	.weak		__nv_reservedSMEM_tcgen05_partition
	.type		__nv_reservedSMEM_tcgen05_partition,@object
	.size		__nv_reservedSMEM_tcgen05_partition,(.L_0 - __nv_reservedSMEM_tcgen05_partition)
__nv_reservedSMEM_tcgen05_partition:
	.zero		32
.L_0:


//--------------------- .nv.global                --------------------------
	.section	.nv.global,"aw",@nobits
.nv.global:
	.type		_ZN40_INTERNAL_9bfa60ac_4_k_cu_c1d5a347_238724cute1_E,@object
	.size		_ZN40_INTERNAL_9bfa60ac_4_k_cu_c1d5a347_238724cute1_E,(_ZN40_INTERNAL_9bfa60ac_4_k_cu_c1d5a347_238724cuda3std3__45__cpo6cbeginE - _ZN40_INTERNAL_9bfa60ac_4_k_cu_c1d5a347_238724cute1_E)
_ZN40_INTERNAL_9bfa60ac_4_k_cu_c1d5a347_238724cute1_E:
	.zero		1
	.type		_ZN40_INTERNAL_9bfa60ac_4_k_cu_c1d5a347_238724cuda3std3__45__cpo6cbeginE,@object
	.size		_ZN40_INTERNAL_9bfa60ac_4_k_cu_c1d5a347_238724cuda3std3__45__cpo6cbeginE,(_ZN40_INTERNAL_9bfa60ac_4_k_cu_c1d5a347_238724cuda3std3__48in_placeE - _ZN40_INTERNAL_9bfa60ac_4_k_cu_c1d5a347_238724cuda3std3__45__cpo6cbeginE)
_ZN40_INTERNAL_9bfa60ac_4_k_cu_c1d5a347_238724cuda3std3__45__cpo6cbeginE:
	.zero		1
	.type		_ZN40_INTERNAL_9bfa60ac_4_k_cu_c1d5a347_238724cuda3std3__48in_placeE,@object
	.size		_ZN40_INTERNAL_9bfa60ac_4_k_cu_c1d5a347_238724cuda3std3__48in_placeE,(_ZN40_INTERNAL_9bfa60ac_4_k_cu_c1d5a347_238724cuda3std6ranges3__45__cpo9iter_moveE - _ZN40_INTERNAL_9bfa60ac_4_k_cu_c1d5a347_238724cuda3std3__48in_placeE)
_ZN40_INTERNAL_9bfa60ac_4_k_cu_c1d5a347_238724cuda3std3__48in_placeE:
	.zero		1
	.type		_ZN40_INTERNAL_9bfa60ac_4_k_cu_c1d5a347_238724cuda3std6ranges3__45__cpo9iter_moveE,@object
	.size		_ZN40_INTERNAL_9bfa60ac_4_k_cu_c1d5a347_238724cuda3std6ranges3__45__cpo9iter_moveE,(_ZN40_INTERNAL_9bfa60ac_4_k_cu_c1d5a347_238724cuda3std3__45__cpo5beginE - _ZN40_INTERNAL_9bfa60ac_4_k_cu_c1d5a347_238724cuda3std6ranges3__45__cpo9iter_moveE)
_ZN40_INTERNAL_9bfa60ac_4_k_cu_c1d5a347_238724cuda3std6ranges3__45__cpo9iter_moveE:
	.zero		1
	.type		_ZN40_INTERNAL_9bfa60ac_4_k_cu_c1d5a347_238724cuda3std3__45__cpo5beginE,@object
	.size		_ZN40_INTERNAL_9bfa60ac_4_k_cu_c1d5a347_238724cuda3std3__45__cpo5beginE,(_ZN40_INTERNAL_9bfa60ac_4_k_cu_c1d5a347_238724cuda3std3__442_GLOBAL__N__9bfa60ac_4_k_cu_c1d5a347_238726ignoreE - _ZN40_INTERNAL_9bfa60ac_4_k_cu_c1d5a347_238724cuda3std3__45__cpo5beginE)
_ZN40_INTERNAL_9bfa60ac_4_k_cu_c1d5a347_238724cuda3std3__45__cpo5beginE:
	.zero		1
	.type		_ZN40_INTERNAL_9bfa60ac_4_k_cu_c1d5a347_238724cuda3std3__442_GLOBAL__N__9bfa60ac_4_k_cu_c1d5a347_238726ignoreE,@object
	.size		_ZN40_INTERNAL_9bfa60ac_4_k_cu_c1d5a347_238724cuda3std3__442_GLOBAL__N__9bfa60ac_4_k_cu_c1d5a347_238726ignoreE,(_ZN40_INTERNAL_9bfa60ac_4_k_cu_c1d5a347_238724cute7productE - _ZN40_INTERNAL_9bfa60ac_4_k_cu_c1d5a347_238724cuda3std3__442_GLOBAL__N__9bfa60ac_4_k_cu_c1d5a347_238726ignoreE)
_ZN40_INTERNAL_9bfa60ac_4_k_cu_c1d5a347_238724cuda3std3__442_GLOBAL__N__9bfa60ac_4_k_cu_c1d5a347_238726ignoreE:
	.zero		1
	.type		_ZN40_INTERNAL_9bfa60ac_4_k_cu_c1d5a347_238724cute7productE,@object
	.size		_ZN40_INTERNAL_9bfa60ac_4_k_cu_c1d5a347_238724cute7productE,(_ZN40_INTERNAL_9bfa60ac_4_k_cu_c1d5a347_238724cuda3std3__45__cpo3endE - _ZN40_INTERNAL_9bfa60ac_4_k_cu_c1d5a347_238724cute7productE)
_ZN40_INTERNAL_9bfa60ac_4_k_cu_c1d5a347_238724cute7productE:
	.zero		1
	.type		_ZN40_INTERNAL_9bfa60ac_4_k_cu_c1d5a347_238724cuda3std3__45__cpo3endE,@object
	.size		_ZN40_INTERNAL_9bfa60ac_4_k_cu_c1d5a347_238724cuda3std3__45__cpo3endE,(_ZN40_INTERNAL_9bfa60ac_4_k_cu_c1d5a347_238724cuda3std3__419piecewise_constructE - _ZN40_INTERNAL_9bfa60ac_4_k_cu_c1d5a347_238724cuda3std3__45__cpo3endE)
_ZN40_INTERNAL_9bfa60ac_4_k_cu_c1d5a347_238724cuda3std3__45__cpo3endE:
	.zero		1
	.type		_ZN40_INTERNAL_9bfa60ac_4_k_cu_c1d5a347_238724cuda3std3__419piecewise_constructE,@object
	.size		_ZN40_INTERNAL_9bfa60ac_4_k_cu_c1d5a347_238724cuda3std3__419piecewise_constructE,(_ZN40_INTERNAL_9bfa60ac_4_k_cu_c1d5a347_238724cuda3std3__45__cpo4cendE - _ZN40_INTERNAL_9bfa60ac_4_k_cu_c1d5a347_238724cuda3std3__419piecewise_constructE)
_ZN40_INTERNAL_9bfa60ac_4_k_cu_c1d5a347_238724cuda3std3__419piecewise_constructE:
	.zero		1
	.type		_ZN40_INTERNAL_9bfa60ac_4_k_cu_c1d5a347_238724cuda3std3__45__cpo4cendE,@object
	.size		_ZN40_INTERNAL_9bfa60ac_4_k_cu_c1d5a347_238724cuda3std3__45__cpo4cendE,(_ZN40_INTERNAL_9bfa60ac_4_k_cu_c1d5a347_238724cuda3std6ranges3__45__cpo4swapE - _ZN40_INTERNAL_9bfa60ac_4_k_cu_c1d5a347_238724cuda3std3__45__cpo4cendE)
_ZN40_INTERNAL_9bfa60ac_4_k_cu_c1d5a347_238724cuda3std3__45__cpo4cendE:
	.zero		1
	.type		_ZN40_INTERNAL_9bfa60ac_4_k_cu_c1d5a347_238724cuda3std6ranges3__45__cpo4swapE,@object
	.size		_ZN40_INTERNAL_9bfa60ac_4_k_cu_c1d5a347_238724cuda3std6ranges3__45__cpo4swapE,(.L_10 - _ZN40_INTERNAL_9bfa60ac_4_k_cu_c1d5a347_238724cuda3std6ranges3__45__cpo4swapE)
_ZN40_INTERNAL_9bfa60ac_4_k_cu_c1d5a347_238724cuda3std6ranges3__45__cpo4swapE:
	.zero		1
.L_10:


//--------------------- .nv.constant0._ZN7cutlass13device_kernelINS_4gemm6kernel13GemmUniversalIN4cute5tupleIJiiiiEEENS1_10collective13CollectiveMmaINS1_35MainloopSm100TmaUmmaWarpSpecializedILi54ELi2ELi4ENS5_IJNS4_1CILi1EEESB_SB_EEEEENS5_IJNSA_ILi64EEESE_NSA_ILi32EEEEEENS_12float_e5m2_tENS5_IJlSB_lEEENS_12float_e4m3_tESI_NS4_8TiledMMAINS4_8MMA_AtomIJNS4_10MMA_TraitsINS4_19SM100_MMA_F8F6F4_SSEJSH_SJ_fSE_SE_NS4_17integral_constantINS4_4UMMA5MajorELSQ_0EEESR_NSO_INSP_7ScaleInELSS_0EEEST_EEEEEENS4_6LayoutISC_NS5_IJNSA_ILi0EEESX_SX_EEEEENS5_IJNS4_10UnderscoreES10_S10_EEEEENS4_13SM90_TMA_LOADENS4_14ComposedLayoutINS4_7SwizzleILi1ELi4ELi3EEENS4_18smem_ptr_flag_bitsILi8EEENSW_INS5_IJNSA_ILi8EEESF_EEENS5_IJSF_SB_EEEEEEEvNS4_8identityES13_S1D_vS1E_EENS_8epilogue10collective18CollectiveEpilogueINS1G_23Sm100TmaWarpSpecializedILi1ELi1ELi32ELb0ELb0EEEJSG_NS5_IJNSW_ISE_SB_EES1L_EEESH_SI_SH_SI_NS1G_6fusion15FusionCallbacksIS1K_NS1N_17LinearCombinationISH_fSH_fLNS_15FloatRoundStyleE2EEESG_S1M_JEEENS4_5SM1004TMEM4LOAD26SM100_TMEM_LOAD_16dp32b32xES13_NS14_INS15_ILi2ELi4ELi3EEES18_NSW_INS5_IJS19_SE_EEENS5_IJSE_SB_EEEEEEENS4_39AutoVectorizingCopyWithAssumedAlignmentILi128EEENS4_14SM90_TMA_STOREES21_S23_S23_EEEvvEEEEvNT_6ParamsE --------------------------
	.section	.nv.constant0._ZN7cutlass13device_kernelINS_4gemm6kernel13GemmUniversalIN4cute5tupleIJiiiiEEENS1_10collective13CollectiveMmaINS1_35MainloopSm100TmaUmmaWarpSpecializedILi54ELi2ELi4ENS5_IJNS4_1CILi1EEESB_SB_EEEEENS5_IJNSA_ILi64EEESE_NSA_ILi32EEEEEENS_12float_e5m2_tENS5_IJlSB_lEEENS_12float_e4m3_tESI_NS4_8TiledMMAINS4_8MMA_AtomIJNS4_10MMA_TraitsINS4_19SM100_MMA_F8F6F4_SSEJSH_SJ_fSE_SE_NS4_17integral_constantINS4_4UMMA5MajorELSQ_0EEESR_NSO_INSP_7ScaleInELSS_0EEEST_EEEEEENS4_6LayoutISC_NS5_IJNSA_ILi0EEESX_SX_EEEEENS5_IJNS4_10UnderscoreES10_S10_EEEEENS4_13SM90_TMA_LOADENS4_14ComposedLayoutINS4_7SwizzleILi1ELi4ELi3EEENS4_18smem_ptr_flag_bitsILi8EEENSW_INS5_IJNSA_ILi8EEESF_EEENS5_IJSF_SB_EEEEEEEvNS4_8identityES13_S1D_vS1E_EENS_8epilogue10collective18CollectiveEpilogueINS1G_23Sm100TmaWarpSpecializedILi1ELi1ELi32ELb0ELb0EEEJSG_NS5_IJNSW_ISE_SB_EES1L_EEESH_SI_SH_SI_NS1G_6fusion15FusionCallbacksIS1K_NS1N_17LinearCombinationISH_fSH_fLNS_15FloatRoundStyleE2EEESG_S1M_JEEENS4_5SM1004TMEM4LOAD26SM100_TMEM_LOAD_16dp32b32xES13_NS14_INS15_ILi2ELi4ELi3EEES18_NSW_INS5_IJS19_SE_EEENS5_IJSE_SB_EEEEEEENS4_39AutoVectorizingCopyWithAssumedAlignmentILi128EEENS4_14SM90_TMA_STOREES21_S23_S23_EEEvvEEEEvNT_6ParamsE,"a",@progbits
	.sectionflags	@""
	.align	4
.nv.constant0._ZN7cutlass13device_kernelINS_4gemm6kernel13GemmUniversalIN4cute5tupleIJiiiiEEENS1_10collective13CollectiveMmaINS1_35MainloopSm100TmaUmmaWarpSpecializedILi54ELi2ELi4ENS5_IJNS4_1CILi1EEESB_SB_EEEEENS5_IJNSA_ILi64EEESE_NSA_ILi32EEEEEENS_12float_e5m2_tENS5_IJlSB_lEEENS_12float_e4m3_tESI_NS4_8TiledMMAINS4_8MMA_AtomIJNS4_10MMA_TraitsINS4_19SM100_MMA_F8F6F4_SSEJSH_SJ_fSE_SE_NS4_17integral_constantINS4_4UMMA5MajorELSQ_0EEESR_NSO_INSP_7ScaleInELSS_0EEEST_EEEEEENS4_6LayoutISC_NS5_IJNSA_ILi0EEESX_SX_EEEEENS5_IJNS4_10UnderscoreES10_S10_EEEEENS4_13SM90_TMA_LOADENS4_14ComposedLayoutINS4_7SwizzleILi1ELi4ELi3EEENS4_18smem_ptr_flag_bitsILi8EEENSW_INS5_IJNSA_ILi8EEESF_EEENS5_IJSF_SB_EEEEEEEvNS4_8identityES13_S1D_vS1E_EENS_8epilogue10collective18CollectiveEpilogueINS1G_23Sm100TmaWarpSpecializedILi1ELi1ELi32ELb0ELb0EEEJSG_NS5_IJNSW_ISE_SB_EES1L_EEESH_SI_SH_SI_NS1G_6fusion15FusionCallbacksIS1K_NS1N_17LinearCombinationISH_fSH_fLNS_15FloatRoundStyleE2EEESG_S1M_JEEENS4_5SM1004TMEM4LOAD26SM100_TMEM_LOAD_16dp32b32xES13_NS14_INS15_ILi2ELi4ELi3EEES18_NSW_INS5_IJS19_SE_EEENS5_IJSE_SB_EEEEEEENS4_39AutoVectorizingCopyWithAssumedAlignmentILi128EEENS4_14SM90_TMA_STOREES21_S23_S23_EEEvvEEEEvNT_6ParamsE:
	.zero		2944


//--------------------- SYMBOLS --------------------------

	.type		.nv.reservedSmem.offset0,@object
	.size		.nv.reservedSmem.offset0,0x4
	.type		.nv.reservedSmem.cap,@object
	.size		.nv.reservedSmem.cap,0x4
	.type		__assertfail,@function
